//
// Generated by NVIDIA NVVM Compiler
//
// Compiler Build ID: CL-36424714
// Cuda compilation tools, release 13.0, V13.0.88
// Based on NVVM 20.0.0
//

.version 9.0
.target sm_100
.address_size 64

	// .globl	_Z12compute_meanPKfPfii
// _ZZ12compute_meanPKfPfiiE5sdata has been demoted
// _ZZ16compute_variancePKfPfS1_iiE5sdata has been demoted

.visible .entry _Z12compute_meanPKfPfii(
	.param .u64 .ptr .align 1 _Z12compute_meanPKfPfii_param_0,
	.param .u64 .ptr .align 1 _Z12compute_meanPKfPfii_param_1,
	.param .u32 _Z12compute_meanPKfPfii_param_2,
	.param .u32 _Z12compute_meanPKfPfii_param_3
)
{
	.reg .pred 	%p<17>;
	.reg .b32 	%r<38>;
	.reg .b32 	%f<35>;
	.reg .b64 	%rd<9>;
	// demoted variable
	.shared .align 4 .b8 _ZZ12compute_meanPKfPfiiE5sdata[32];
	ld.param.u64 	%rd2, [_Z12compute_meanPKfPfii_param_0];
	ld.param.u64 	%rd3, [_Z12compute_meanPKfPfii_param_1];
	ld.param.u32 	%r7, [_Z12compute_meanPKfPfii_param_2];
	ld.param.u32 	%r8, [_Z12compute_meanPKfPfii_param_3];
	mov.u32 	%r1, %tid.x;
	and.b32  	%r2, %r1, 31;
	mov.u32 	%r3, %ctaid.x;
	setp.ge.s32 	%p1, %r1, %r7;
	mov.f32 	%f33, 0f00000000;
	@%p1 bra 	$L__BB0_3;
	mov.u32 	%r4, %ntid.x;
	cvta.to.global.u64 	%rd1, %rd2;
	mov.f32 	%f33, 0f00000000;
	mov.u32 	%r37, %r1;
$L__BB0_2:
	mad.lo.s32 	%r9, %r37, %r8, %r3;
	mul.wide.s32 	%rd4, %r9, 4;
	add.s64 	%rd5, %rd1, %rd4;
	ld.global.f32 	%f10, [%rd5];
	add.f32 	%f33, %f33, %f10;
	add.s32 	%r37, %r37, %r4;
	setp.lt.s32 	%p2, %r37, %r7;
	@%p2 bra 	$L__BB0_2;
$L__BB0_3:
	mov.b32 	%r10, %f33;
	shfl.sync.down.b32	%r11|%p3, %r10, 16, 31, -1;
	mov.b32 	%f11, %r11;
	add.f32 	%f12, %f33, %f11;
	mov.b32 	%r12, %f12;
	shfl.sync.down.b32	%r13|%p4, %r12, 8, 31, -1;
	mov.b32 	%f13, %r13;
	add.f32 	%f14, %f12, %f13;
	mov.b32 	%r14, %f14;
	shfl.sync.down.b32	%r15|%p5, %r14, 4, 31, -1;
	mov.b32 	%f15, %r15;
	add.f32 	%f16, %f14, %f15;
	mov.b32 	%r16, %f16;
	shfl.sync.down.b32	%r17|%p6, %r16, 2, 31, -1;
	mov.b32 	%f17, %r17;
	add.f32 	%f18, %f16, %f17;
	mov.b32 	%r18, %f18;
	shfl.sync.down.b32	%r19|%p7, %r18, 1, 31, -1;
	mov.b32 	%f19, %r19;
	add.f32 	%f4, %f18, %f19;
	setp.ne.s32 	%p8, %r2, 0;
	@%p8 bra 	$L__BB0_5;
	shr.u32 	%r20, %r1, 3;
	and.b32  	%r21, %r20, 124;
	mov.u32 	%r22, _ZZ12compute_meanPKfPfiiE5sdata;
	add.s32 	%r23, %r22, %r21;
	st.shared.f32 	[%r23], %f4;
$L__BB0_5:
	bar.sync 	0;
	setp.gt.u32 	%p9, %r1, 31;
	@%p9 bra 	$L__BB0_10;
	setp.gt.u32 	%p10, %r1, 7;
	mov.f32 	%f34, 0f00000000;
	@%p10 bra 	$L__BB0_8;
	shl.b32 	%r24, %r1, 2;
	mov.u32 	%r25, _ZZ12compute_meanPKfPfiiE5sdata;
	add.s32 	%r26, %r25, %r24;
	ld.shared.f32 	%f34, [%r26];
$L__BB0_8:
	setp.ne.s32 	%p11, %r2, 0;
	mov.b32 	%r27, %f34;
	shfl.sync.down.b32	%r28|%p12, %r27, 16, 31, -1;
	mov.b32 	%f21, %r28;
	add.f32 	%f22, %f34, %f21;
	mov.b32 	%r29, %f22;
	shfl.sync.down.b32	%r30|%p13, %r29, 8, 31, -1;
	mov.b32 	%f23, %r30;
	add.f32 	%f24, %f22, %f23;
	mov.b32 	%r31, %f24;
	shfl.sync.down.b32	%r32|%p14, %r31, 4, 31, -1;
	mov.b32 	%f25, %r32;
	add.f32 	%f26, %f24, %f25;
	mov.b32 	%r33, %f26;
	shfl.sync.down.b32	%r34|%p15, %r33, 2, 31, -1;
	mov.b32 	%f27, %r34;
	add.f32 	%f28, %f26, %f27;
	mov.b32 	%r35, %f28;
	shfl.sync.down.b32	%r36|%p16, %r35, 1, 31, -1;
	mov.b32 	%f29, %r36;
	add.f32 	%f7, %f28, %f29;
	@%p11 bra 	$L__BB0_10;
	cvt.rn.f32.s32 	%f30, %r7;
	div.rn.f32 	%f31, %f7, %f30;
	cvta.to.global.u64 	%rd6, %rd3;
	mul.wide.u32 	%rd7, %r3, 4;
	add.s64 	%rd8, %rd6, %rd7;
	st.global.f32 	[%rd8], %f31;
$L__BB0_10:
	ret;

}
	// .globl	_Z16compute_variancePKfPfS1_ii
.visible .entry _Z16compute_variancePKfPfS1_ii(
	.param .u64 .ptr .align 1 _Z16compute_variancePKfPfS1_ii_param_0,
	.param .u64 .ptr .align 1 _Z16compute_variancePKfPfS1_ii_param_1,
	.param .u64 .ptr .align 1 _Z16compute_variancePKfPfS1_ii_param_2,
	.param .u32 _Z16compute_variancePKfPfS1_ii_param_3,
	.param .u32 _Z16compute_variancePKfPfS1_ii_param_4
)
{
	.reg .pred 	%p<17>;
	.reg .b32 	%r<38>;
	.reg .b32 	%f<37>;
	.reg .b64 	%rd<13>;
	// demoted variable
	.shared .align 4 .b8 _ZZ16compute_variancePKfPfS1_iiE5sdata[32];
	ld.param.u64 	%rd2, [_Z16compute_variancePKfPfS1_ii_param_0];
	ld.param.u64 	%rd3, [_Z16compute_variancePKfPfS1_ii_param_1];
	ld.param.u64 	%rd4, [_Z16compute_variancePKfPfS1_ii_param_2];
	ld.param.u32 	%r7, [_Z16compute_variancePKfPfS1_ii_param_3];
	ld.param.u32 	%r8, [_Z16compute_variancePKfPfS1_ii_param_4];
	mov.u32 	%r1, %tid.x;
	and.b32  	%r2, %r1, 31;
	mov.u32 	%r3, %ctaid.x;
	setp.ge.s32 	%p1, %r1, %r7;
	mov.f32 	%f35, 0f00000000;
	@%p1 bra 	$L__BB1_3;
	cvta.to.global.u64 	%rd5, %rd3;
	mul.wide.u32 	%rd6, %r3, 4;
	add.s64 	%rd7, %rd5, %rd6;
	ld.global.f32 	%f1, [%rd7];
	mov.u32 	%r4, %ntid.x;
	cvta.to.global.u64 	%rd1, %rd2;
	mov.f32 	%f35, 0f00000000;
	mov.u32 	%r37, %r1;
$L__BB1_2:
	mad.lo.s32 	%r9, %r37, %r8, %r3;
	mul.wide.s32 	%rd8, %r9, 4;
	add.s64 	%rd9, %rd1, %rd8;
	ld.global.f32 	%f11, [%rd9];
	sub.f32 	%f12, %f11, %f1;
	fma.rn.f32 	%f35, %f12, %f12, %f35;
	add.s32 	%r37, %r37, %r4;
	setp.lt.s32 	%p2, %r37, %r7;
	@%p2 bra 	$L__BB1_2;
$L__BB1_3:
	mov.b32 	%r10, %f35;
	shfl.sync.down.b32	%r11|%p3, %r10, 16, 31, -1;
	mov.b32 	%f13, %r11;
	add.f32 	%f14, %f35, %f13;
	mov.b32 	%r12, %f14;
	shfl.sync.down.b32	%r13|%p4, %r12, 8, 31, -1;
	mov.b32 	%f15, %r13;
	add.f32 	%f16, %f14, %f15;
	mov.b32 	%r14, %f16;
	shfl.sync.down.b32	%r15|%p5, %r14, 4, 31, -1;
	mov.b32 	%f17, %r15;
	add.f32 	%f18, %f16, %f17;
	mov.b32 	%r16, %f18;
	shfl.sync.down.b32	%r17|%p6, %r16, 2, 31, -1;
	mov.b32 	%f19, %r17;
	add.f32 	%f20, %f18, %f19;
	mov.b32 	%r18, %f20;
	shfl.sync.down.b32	%r19|%p7, %r18, 1, 31, -1;
	mov.b32 	%f21, %r19;
	add.f32 	%f5, %f20, %f21;
	setp.ne.s32 	%p8, %r2, 0;
	@%p8 bra 	$L__BB1_5;
	shr.u32 	%r20, %r1, 3;
	and.b32  	%r21, %r20, 124;
	mov.u32 	%r22, _ZZ16compute_variancePKfPfS1_iiE5sdata;
	add.s32 	%r23, %r22, %r21;
	st.shared.f32 	[%r23], %f5;
$L__BB1_5:
	bar.sync 	0;
	setp.gt.u32 	%p9, %r1, 31;
	@%p9 bra 	$L__BB1_10;
	setp.gt.u32 	%p10, %r1, 7;
	mov.f32 	%f36, 0f00000000;
	@%p10 bra 	$L__BB1_8;
	shl.b32 	%r24, %r1, 2;
	mov.u32 	%r25, _ZZ16compute_variancePKfPfS1_iiE5sdata;
	add.s32 	%r26, %r25, %r24;
	ld.shared.f32 	%f36, [%r26];
$L__BB1_8:
	setp.ne.s32 	%p11, %r2, 0;
	mov.b32 	%r27, %f36;
	shfl.sync.down.b32	%r28|%p12, %r27, 16, 31, -1;
	mov.b32 	%f23, %r28;
	add.f32 	%f24, %f36, %f23;
	mov.b32 	%r29, %f24;
	shfl.sync.down.b32	%r30|%p13, %r29, 8, 31, -1;
	mov.b32 	%f25, %r30;
	add.f32 	%f26, %f24, %f25;
	mov.b32 	%r31, %f26;
	shfl.sync.down.b32	%r32|%p14, %r31, 4, 31, -1;
	mov.b32 	%f27, %r32;
	add.f32 	%f28, %f26, %f27;
	mov.b32 	%r33, %f28;
	shfl.sync.down.b32	%r34|%p15, %r33, 2, 31, -1;
	mov.b32 	%f29, %r34;
	add.f32 	%f30, %f28, %f29;
	mov.b32 	%r35, %f30;
	shfl.sync.down.b32	%r36|%p16, %r35, 1, 31, -1;
	mov.b32 	%f31, %r36;
	add.f32 	%f8, %f30, %f31;
	@%p11 bra 	$L__BB1_10;
	cvt.rn.f32.s32 	%f32, %r7;
	div.rn.f32 	%f33, %f8, %f32;
	cvta.to.global.u64 	%rd10, %rd4;
	mul.wide.u32 	%rd11, %r3, 4;
	add.s64 	%rd12, %rd10, %rd11;
	st.global.f32 	[%rd12], %f33;
$L__BB1_10:
	ret;

}
	// .globl	_Z9normalizePKfS0_S0_S0_S0_Pfiif
.visible .entry _Z9normalizePKfS0_S0_S0_S0_Pfiif(
	.param .u64 .ptr .align 1 _Z9normalizePKfS0_S0_S0_S0_Pfiif_param_0,
	.param .u64 .ptr .align 1 _Z9normalizePKfS0_S0_S0_S0_Pfiif_param_1,
	.param .u64 .ptr .align 1 _Z9normalizePKfS0_S0_S0_S0_Pfiif_param_2,
	.param .u64 .ptr .align 1 _Z9normalizePKfS0_S0_S0_S0_Pfiif_param_3,
	.param .u64 .ptr .align 1 _Z9normalizePKfS0_S0_S0_S0_Pfiif_param_4,
	.param .u64 .ptr .align 1 _Z9normalizePKfS0_S0_S0_S0_Pfiif_param_5,
	.param .u32 _Z9normalizePKfS0_S0_S0_S0_Pfiif_param_6,
	.param .u32 _Z9normalizePKfS0_S0_S0_S0_Pfiif_param_7,
	.param .f32 _Z9normalizePKfS0_S0_S0_S0_Pfiif_param_8
)
{
	.reg .pred 	%p<4>;
	.reg .b32 	%r<14>;
	.reg .b32 	%f<12>;
	.reg .b64 	%rd<21>;

	ld.param.u64 	%rd1, [_Z9normalizePKfS0_S0_S0_S0_Pfiif_param_0];
	ld.param.u64 	%rd2, [_Z9normalizePKfS0_S0_S0_S0_Pfiif_param_1];
	ld.param.u64 	%rd3, [_Z9normalizePKfS0_S0_S0_S0_Pfiif_param_2];
	ld.param.u64 	%rd4, [_Z9normalizePKfS0_S0_S0_S0_Pfiif_param_3];
	ld.param.u64 	%rd5, [_Z9normalizePKfS0_S0_S0_S0_Pfiif_param_4];
	ld.param.u64 	%rd6, [_Z9normalizePKfS0_S0_S0_S0_Pfiif_param_5];
	ld.param.u32 	%r4, [_Z9normalizePKfS0_S0_S0_S0_Pfiif_param_6];
	ld.param.u32 	%r5, [_Z9normalizePKfS0_S0_S0_S0_Pfiif_param_7];
	ld.param.f32 	%f1, [_Z9normalizePKfS0_S0_S0_S0_Pfiif_param_8];
	mov.u32 	%r6, %ctaid.x;
	mov.u32 	%r7, %ntid.x;
	mov.u32 	%r8, %tid.x;
	mad.lo.s32 	%r1, %r6, %r7, %r8;
	mov.u32 	%r9, %ctaid.y;
	mov.u32 	%r10, %ntid.y;
	mov.u32 	%r11, %tid.y;
	mad.lo.s32 	%r12, %r9, %r10, %r11;
	setp.ge.s32 	%p1, %r1, %r4;
	setp.ge.s32 	%p2, %r12, %r5;
	or.pred  	%p3, %p1, %p2;
	@%p3 bra 	$L__BB2_2;
	cvta.to.global.u64 	%rd7, %rd1;
	cvta.to.global.u64 	%rd8, %rd2;
	cvta.to.global.u64 	%rd9, %rd3;
	cvta.to.global.u64 	%rd10, %rd4;
	cvta.to.global.u64 	%rd11, %rd5;
	cvta.to.global.u64 	%rd12, %rd6;
	mad.lo.s32 	%r13, %r5, %r1, %r12;
	mul.wide.s32 	%rd13, %r13, 4;
	add.s64 	%rd14, %rd7, %rd13;
	ld.global.f32 	%f2, [%rd14];
	mul.wide.u32 	%rd15, %r12, 4;
	add.s64 	%rd16, %rd8, %rd15;
	ld.global.f32 	%f3, [%rd16];
	sub.f32 	%f4, %f2, %f3;
	add.s64 	%rd17, %rd9, %rd15;
	ld.global.f32 	%f5, [%rd17];
	add.f32 	%f6, %f1, %f5;
	sqrt.rn.f32 	%f7, %f6;
	div.rn.f32 	%f8, %f4, %f7;
	add.s64 	%rd18, %rd10, %rd15;
	ld.global.f32 	%f9, [%rd18];
	add.s64 	%rd19, %rd11, %rd15;
	ld.global.f32 	%f10, [%rd19];
	fma.rn.f32 	%f11, %f9, %f8, %f10;
	add.s64 	%rd20, %rd12, %rd13;
	st.global.f32 	[%rd20], %f11;
$L__BB2_2:
	ret;

}


// ===== COMPILED SASS (sm_100) =====

	.target	sm_100

	.elftype	@"ET_EXEC"


//--------------------- .note.nv.tkinfo           --------------------------
	.section	.note.nv.tkinfo,"",@"SHT_NOTE"
	.sectionflags	@"SHF_NOTE_NV_TKINFO"
	.tkinfo
        /*0018*/ 	.word	0x00000002
        /*0030*/ 	.string	""
        /*0030*/ 	.string	"ptxas"
        /*0030*/ 	.string	"Cuda compilation tools, release 13.0, V13.0.88"
        /*0030*/ 	.string	"Build cuda_13.0.r13.0/compiler.36424714_0"
        /*0030*/ 	.string	"-arch sm_100 -m 64 "



//--------------------- .note.nv.cuinfo           --------------------------
	.section	.note.nv.cuinfo,"",@"SHT_NOTE"
	.sectionflags	@"SHF_NOTE_NV_CUINFO"
        /*0018*/ 	.short	0x0002
        /*001a*/ 	.short	0x0064
        /*001c*/ 	.short	0x0082
	.zero		2


//--------------------- .nv.info                  --------------------------
	.section	.nv.info,"",@"SHT_CUDA_INFO"
	.align	4


	//----- nvinfo : EIATTR_REGCOUNT
	.align		4
        /*0000*/ 	.byte	0x04, 0x2f
        /*0002*/ 	.short	(.L_1 - .L_0)
	.align		4
.L_0:
        /*0004*/ 	.word	index@(_Z12compute_meanPKfPfii)
        /*0008*/ 	.word	0x0000000f


	//----- nvinfo : EIATTR_FRAME_SIZE
	.align		4
.L_1:
        /*000c*/ 	.byte	0x04, 0x11
        /*000e*/ 	.short	(.L_3 - .L_2)
	.align		4
.L_2:
        /*0010*/ 	.word	index@($__internal_3_$__cuda_sm3x_div_rn_noftz_f32_slowpath)
        /*0014*/ 	.word	0x00000000


	//----- nvinfo : EIATTR_FRAME_SIZE
	.align		4
.L_3:
        /*0018*/ 	.byte	0x04, 0x11
        /*001a*/ 	.short	(.L_5 - .L_4)
	.align		4
.L_4:
        /*001c*/ 	.word	index@(_Z12compute_meanPKfPfii)
        /*0020*/ 	.word	0x00000000


	//----- nvinfo : EIATTR_REGCOUNT
	.align		4
.L_5:
        /*0024*/ 	.byte	0x04, 0x2f
        /*0026*/ 	.short	(.L_7 - .L_6)
	.align		4
.L_6:
        /*0028*/ 	.word	index@(_Z16compute_variancePKfPfS1_ii)
        /*002c*/ 	.word	0x0000000f


	//----- nvinfo : EIATTR_FRAME_SIZE
	.align		4
.L_7:
        /*0030*/ 	.byte	0x04, 0x11
        /*0032*/ 	.short	(.L_9 - .L_8)
	.align		4
.L_8:
        /*0034*/ 	.word	index@($__internal_2_$__cuda_sm3x_div_rn_noftz_f32_slowpath)
        /*0038*/ 	.word	0x00000000


	//----- nvinfo : EIATTR_FRAME_SIZE
	.align		4
.L_9:
        /*003c*/ 	.byte	0x04, 0x11
        /*003e*/ 	.short	(.L_11 - .L_10)
	.align		4
.L_10:
        /*0040*/ 	.word	index@(_Z16compute_variancePKfPfS1_ii)
        /*0044*/ 	.word	0x00000000


	//----- nvinfo : EIATTR_REGCOUNT
	.align		4
.L_11:
        /*0048*/ 	.byte	0x04, 0x2f
        /*004a*/ 	.short	(.L_13 - .L_12)
	.align		4
.L_12:
        /*004c*/ 	.word	index@(_Z9normalizePKfS0_S0_S0_S0_Pfiif)
        /*0050*/ 	.word	0x00000010


	//----- nvinfo : EIATTR_FRAME_SIZE
	.align		4
.L_13:
        /*0054*/ 	.byte	0x04, 0x11
        /*0056*/ 	.short	(.L_15 - .L_14)
	.align		4
.L_14:
        /*0058*/ 	.word	index@($__internal_1_$__cuda_sm3x_div_rn_noftz_f32_slowpath)
        /*005c*/ 	.word	0x00000000


	//----- nvinfo : EIATTR_FRAME_SIZE
	.align		4
.L_15:
        /*0060*/ 	.byte	0x04, 0x11
        /*0062*/ 	.short	(.L_17 - .L_16)
	.align		4
.L_16:
        /*0064*/ 	.word	index@($__internal_0_$__cuda_sm20_sqrt_rn_f32_slowpath)
        /*0068*/ 	.word	0x00000000


	//----- nvinfo : EIATTR_FRAME_SIZE
	.align		4
.L_17:
        /*006c*/ 	.byte	0x04, 0x11
        /*006e*/ 	.short	(.L_19 - .L_18)
	.align		4
.L_18:
        /*0070*/ 	.word	index@(_Z9normalizePKfS0_S0_S0_S0_Pfiif)
        /*0074*/ 	.word	0x00000000


	//----- nvinfo : EIATTR_MIN_STACK_SIZE
	.align		4
.L_19:
        /*0078*/ 	.byte	0x04, 0x12
        /*007a*/ 	.short	(.L_21 - .L_20)
	.align		4
.L_20:
        /*007c*/ 	.word	index@(_Z9normalizePKfS0_S0_S0_S0_Pfiif)
        /*0080*/ 	.word	0x00000000


	//----- nvinfo : EIATTR_MIN_STACK_SIZE
	.align		4
.L_21:
        /*0084*/ 	.byte	0x04, 0x12
        /*0086*/ 	.short	(.L_23 - .L_22)
	.align		4
.L_22:
        /*0088*/ 	.word	index@(_Z16compute_variancePKfPfS1_ii)
        /*008c*/ 	.word	0x00000000


	//----- nvinfo : EIATTR_MIN_STACK_SIZE
	.align		4
.L_23:
        /*0090*/ 	.byte	0x04, 0x12
        /*0092*/ 	.short	(.L_25 - .L_24)
	.align		4
.L_24:
        /*0094*/ 	.word	index@(_Z12compute_meanPKfPfii)
        /*0098*/ 	.word	0x00000000
.L_25:


//--------------------- .nv.compat                --------------------------
	.section	.nv.compat,"",@"SHT_CUDA_COMPAT_INFO"
	.align	4
        /*0000*/ 	.byte	0x02, 0x09, 0x00, 0x00, 0x02, 0x02, 0x01, 0x00, 0x02, 0x05, 0x05, 0x00, 0x03, 0x07, 0x01, 0x01
        /*0010*/ 	.byte	0x02, 0x03, 0x00, 0x00, 0x02, 0x06, 0x01, 0x00, 0x04, 0x0b, 0x08, 0x00, 0x01, 0x00, 0x00, 0x00
        /*0020*/ 	.byte	0x00, 0x00, 0x00, 0x00


//--------------------- .nv.info._Z9normalizePKfS0_S0_S0_S0_Pfiif --------------------------
	.section	.nv.info._Z9normalizePKfS0_S0_S0_S0_Pfiif,"",@"SHT_CUDA_INFO"
	.sectionflags	@""
	.align	4


	//----- nvinfo : EIATTR_CUDA_API_VERSION
	.align		4
        /*0000*/ 	.byte	0x04, 0x37
        /*0002*/ 	.short	(.L_27 - .L_26)
.L_26:
        /*0004*/ 	.word	0x00000082


	//----- nvinfo : EIATTR_KPARAM_INFO
	.align		4
.L_27:
        /*0008*/ 	.byte	0x04, 0x17
        /*000a*/ 	.short	(.L_29 - .L_28)
.L_28:
        /*000c*/ 	.word	0x00000000
        /*0010*/ 	.short	0x0008
        /*0012*/ 	.short	0x0038
        /*0014*/ 	.byte	0x00, 0xf0, 0x11, 0x00


	//----- nvinfo : EIATTR_KPARAM_INFO
	.align		4
.L_29:
        /*0018*/ 	.byte	0x04, 0x17
        /*001a*/ 	.short	(.L_31 - .L_30)
.L_30:
        /*001c*/ 	.word	0x00000000
        /*0020*/ 	.short	0x0007
        /*0022*/ 	.short	0x0034
        /*0024*/ 	.byte	0x00, 0xf0, 0x11, 0x00


	//----- nvinfo : EIATTR_KPARAM_INFO
	.align		4
.L_31:
        /*0028*/ 	.byte	0x04, 0x17
        /*002a*/ 	.short	(.L_33 - .L_32)
.L_32:
        /*002c*/ 	.word	0x00000000
        /*0030*/ 	.short	0x0006
        /*0032*/ 	.short	0x0030
        /*0034*/ 	.byte	0x00, 0xf0, 0x11, 0x00


	//----- nvinfo : EIATTR_KPARAM_INFO
	.align		4
.L_33:
        /*0038*/ 	.byte	0x04, 0x17
        /*003a*/ 	.short	(.L_35 - .L_34)
.L_34:
        /*003c*/ 	.word	0x00000000
        /*0040*/ 	.short	0x0005
        /*0042*/ 	.short	0x0028
        /*0044*/ 	.byte	0x00, 0xf5, 0x21, 0x00


	//----- nvinfo : EIATTR_KPARAM_INFO
	.align		4
.L_35:
        /*0048*/ 	.byte	0x04, 0x17
        /*004a*/ 	.short	(.L_37 - .L_36)
.L_36:
        /*004c*/ 	.word	0x00000000
        /*0050*/ 	.short	0x0004
        /*0052*/ 	.short	0x0020
        /*0054*/ 	.byte	0x00, 0xf5, 0x21, 0x00


	//----- nvinfo : EIATTR_KPARAM_INFO
	.align		4
.L_37:
        /*0058*/ 	.byte	0x04, 0x17
        /*005a*/ 	.short	(.L_39 - .L_38)
.L_38:
        /*005c*/ 	.word	0x00000000
        /*0060*/ 	.short	0x0003
        /*0062*/ 	.short	0x0018
        /*0064*/ 	.byte	0x00, 0xf5, 0x21, 0x00


	//----- nvinfo : EIATTR_KPARAM_INFO
	.align		4
.L_39:
        /*0068*/ 	.byte	0x04, 0x17
        /*006a*/ 	.short	(.L_41 - .L_40)
.L_40:
        /*006c*/ 	.word	0x00000000
        /*0070*/ 	.short	0x0002
        /*0072*/ 	.short	0x0010
        /*0074*/ 	.byte	0x00, 0xf5, 0x21, 0x00


	//----- nvinfo : EIATTR_KPARAM_INFO
	.align		4
.L_41:
        /*0078*/ 	.byte	0x04, 0x17
        /*007a*/ 	.short	(.L_43 - .L_42)
.L_42:
        /*007c*/ 	.word	0x00000000
        /*0080*/ 	.short	0x0001
        /*0082*/ 	.short	0x0008
        /*0084*/ 	.byte	0x00, 0xf5, 0x21, 0x00


	//----- nvinfo : EIATTR_KPARAM_INFO
	.align		4
.L_43:
        /*0088*/ 	.byte	0x04, 0x17
        /*008a*/ 	.short	(.L_45 - .L_44)
.L_44:
        /*008c*/ 	.word	0x00000000
        /*0090*/ 	.short	0x0000
        /*0092*/ 	.short	0x0000
        /*0094*/ 	.byte	0x00, 0xf5, 0x21, 0x00


	//----- nvinfo : EIATTR_SPARSE_MMA_MASK
	.align		4
.L_45:
        /*0098*/ 	.byte	0x03, 0x50
        /*009a*/ 	.short	0x0000


	//----- nvinfo : EIATTR_MAXREG_COUNT
	.align		4
        /*009c*/ 	.byte	0x03, 0x1b
        /*009e*/ 	.short	0x00ff


	//----- nvinfo : EIATTR_MERCURY_ISA_VERSION
	.align		4
        /*00a0*/ 	.byte	0x03, 0x5f
        /*00a2*/ 	.short	0x0101


	//----- nvinfo : EIATTR_VRC_CTA_INIT_COUNT
	.align		4
        /*00a4*/ 	.byte	0x02, 0x4a
	.zero		1
	.zero		1


	//----- nvinfo : EIATTR_EXIT_INSTR_OFFSETS
	.align		4
        /*00a8*/ 	.byte	0x04, 0x1c
        /*00aa*/ 	.short	(.L_47 - .L_46)


	//   ....[0]....
.L_46:
        /*00ac*/ 	.word	0x000000c0


	//   ....[1]....
        /*00b0*/ 	.word	0x00000400


	//----- nvinfo : EIATTR_CRS_STACK_SIZE
	.align		4
.L_47:
        /*00b4*/ 	.byte	0x04, 0x1e
        /*00b6*/ 	.short	(.L_49 - .L_48)
.L_48:
        /*00b8*/ 	.word	0x00000000


	//----- nvinfo : EIATTR_CBANK_PARAM_SIZE
	.align		4
.L_49:
        /*00bc*/ 	.byte	0x03, 0x19
        /*00be*/ 	.short	0x003c


	//----- nvinfo : EIATTR_PARAM_CBANK
	.align		4
        /*00c0*/ 	.byte	0x04, 0x0a
        /*00c2*/ 	.short	(.L_51 - .L_50)
	.align		4
.L_50:
        /*00c4*/ 	.word	index@(.nv.constant0._Z9normalizePKfS0_S0_S0_S0_Pfiif)
        /*00c8*/ 	.short	0x0380
        /*00ca*/ 	.short	0x003c


	//----- nvinfo : EIATTR_SW_WAR
	.align		4
.L_51:
        /*00cc*/ 	.byte	0x04, 0x36
        /*00ce*/ 	.short	(.L_53 - .L_52)
.L_52:
        /*00d0*/ 	.word	0x00000008
.L_53:


//--------------------- .nv.info._Z16compute_variancePKfPfS1_ii --------------------------
	.section	.nv.info._Z16compute_variancePKfPfS1_ii,"",@"SHT_CUDA_INFO"
	.sectionflags	@""
	.align	4


	//----- nvinfo : EIATTR_CUDA_API_VERSION
	.align		4
        /*0000*/ 	.byte	0x04, 0x37
        /*0002*/ 	.short	(.L_55 - .L_54)
.L_54:
        /*0004*/ 	.word	0x00000082


	//----- nvinfo : EIATTR_KPARAM_INFO
	.align		4
.L_55:
        /*0008*/ 	.byte	0x04, 0x17
        /*000a*/ 	.short	(.L_57 - .L_56)
.L_56:
        /*000c*/ 	.word	0x00000000
        /*0010*/ 	.short	0x0004
        /*0012*/ 	.short	0x001c
        /*0014*/ 	.byte	0x00, 0xf0, 0x11, 0x00


	//----- nvinfo : EIATTR_KPARAM_INFO
	.align		4
.L_57:
        /*0018*/ 	.byte	0x04, 0x17
        /*001a*/ 	.short	(.L_59 - .L_58)
.L_58:
        /*001c*/ 	.word	0x00000000
        /*0020*/ 	.short	0x0003
        /*0022*/ 	.short	0x0018
        /*0024*/ 	.byte	0x00, 0xf0, 0x11, 0x00


	//----- nvinfo : EIATTR_KPARAM_INFO
	.align		4
.L_59:
        /*0028*/ 	.byte	0x04, 0x17
        /*002a*/ 	.short	(.L_61 - .L_60)
.L_60:
        /*002c*/ 	.word	0x00000000
        /*0030*/ 	.short	0x0002
        /*0032*/ 	.short	0x0010
        /*0034*/ 	.byte	0x00, 0xf5, 0x21, 0x00


	//----- nvinfo : EIATTR_KPARAM_INFO
	.align		4
.L_61:
        /*0038*/ 	.byte	0x04, 0x17
        /*003a*/ 	.short	(.L_63 - .L_62)
.L_62:
        /*003c*/ 	.word	0x00000000
        /*0040*/ 	.short	0x0001
        /*0042*/ 	.short	0x0008
        /*0044*/ 	.byte	0x00, 0xf5, 0x21, 0x00


	//----- nvinfo : EIATTR_KPARAM_INFO
	.align		4
.L_63:
        /*0048*/ 	.byte	0x04, 0x17
        /*004a*/ 	.short	(.L_65 - .L_64)
.L_64:
        /*004c*/ 	.word	0x00000000
        /*0050*/ 	.short	0x0000
        /*0052*/ 	.short	0x0000
        /*0054*/ 	.byte	0x00, 0xf5, 0x21, 0x00


	//----- nvinfo : EIATTR_SPARSE_MMA_MASK
	.align		4
.L_65:
        /*0058*/ 	.byte	0x03, 0x50
        /*005a*/ 	.short	0x0000


	//----- nvinfo : EIATTR_MAXREG_COUNT
	.align		4
        /*005c*/ 	.byte	0x03, 0x1b
        /*005e*/ 	.short	0x00ff


	//----- nvinfo : EIATTR_NUM_BARRIERS
	.align		4
        /*0060*/ 	.byte	0x02, 0x4c
        /*0062*/ 	.byte	0x01
	.zero		1


	//----- nvinfo : EIATTR_MERCURY_ISA_VERSION
	.align		4
        /*0064*/ 	.byte	0x03, 0x5f
        /*0066*/ 	.short	0x0101


	//----- nvinfo : EIATTR_COOP_GROUP_MASK_REGIDS
	.align		4
        /*0068*/ 	.byte	0x04, 0x29
        /*006a*/ 	.short	(.L_67 - .L_66)


	//   ....[0]....
.L_66:
        /*006c*/ 	.word	0xffffffff


	//   ....[1]....
        /*0070*/ 	.word	0xffffffff


	//   ....[2]....
        /*0074*/ 	.word	0xffffffff


	//   ....[3]....
        /*0078*/ 	.word	0xffffffff


	//   ....[4]....
        /*007c*/ 	.word	0xffffffff


	//   ....[5]....
        /*0080*/ 	.word	0xffffffff


	//   ....[6]....
        /*0084*/ 	.word	0xffffffff


	//   ....[7]....
        /*0088*/ 	.word	0xffffffff


	//   ....[8]....
        /*008c*/ 	.word	0xffffffff


	//   ....[9]....
        /*0090*/ 	.word	0xffffffff


	//----- nvinfo : EIATTR_COOP_GROUP_INSTR_OFFSETS
	.align		4
.L_67:
        /*0094*/ 	.byte	0x04, 0x28
        /*0096*/ 	.short	(.L_69 - .L_68)


	//   ....[0]....
.L_68:
        /*0098*/ 	.word	0x000001a0


	//   ....[1]....
        /*009c*/ 	.word	0x000001d0


	//   ....[2]....
        /*00a0*/ 	.word	0x00000200


	//   ....[3]....
        /*00a4*/ 	.word	0x00000270


	//   ....[4]....
        /*00a8*/ 	.word	0x000002b0


	//   ....[5]....
        /*00ac*/ 	.word	0x00000370


	//   ....[6]....
        /*00b0*/ 	.word	0x00000390


	//   ....[7]....
        /*00b4*/ 	.word	0x000003b0


	//   ....[8]....
        /*00b8*/ 	.word	0x000003d0


	//   ....[9]....
        /*00bc*/ 	.word	0x000003f0


	//----- nvinfo : EIATTR_VRC_CTA_INIT_COUNT
	.align		4
.L_69:
        /*00c0*/ 	.byte	0x02, 0x4a
	.zero		1
	.zero		1


	//----- nvinfo : EIATTR_EXIT_INSTR_OFFSETS
	.align		4
        /*00c4*/ 	.byte	0x04, 0x1c
        /*00c6*/ 	.short	(.L_71 - .L_70)


	//   ....[0]....
.L_70:
        /*00c8*/ 	.word	0x000002f0


	//   ....[1]....
        /*00cc*/ 	.word	0x00000400


	//   ....[2]....
        /*00d0*/ 	.word	0x00000530


	//----- nvinfo : EIATTR_CRS_STACK_SIZE
	.align		4
.L_71:
        /*00d4*/ 	.byte	0x04, 0x1e
        /*00d6*/ 	.short	(.L_73 - .L_72)
.L_72:
        /*00d8*/ 	.word	0x00000000


	//----- nvinfo : EIATTR_CBANK_PARAM_SIZE
	.align		4
.L_73:
        /*00dc*/ 	.byte	0x03, 0x19
        /*00de*/ 	.short	0x0020


	//----- nvinfo : EIATTR_PARAM_CBANK
	.align		4
        /*00e0*/ 	.byte	0x04, 0x0a
        /*00e2*/ 	.short	(.L_75 - .L_74)
	.align		4
.L_74:
        /*00e4*/ 	.word	index@(.nv.constant0._Z16compute_variancePKfPfS1_ii)
        /*00e8*/ 	.short	0x0380
        /*00ea*/ 	.short	0x0020


	//----- nvinfo : EIATTR_SW_WAR
	.align		4
.L_75:
        /*00ec*/ 	.byte	0x04, 0x36
        /*00ee*/ 	.short	(.L_77 - .L_76)
.L_76:
        /*00f0*/ 	.word	0x00000008
.L_77:


//--------------------- .nv.info._Z12compute_meanPKfPfii --------------------------
	.section	.nv.info._Z12compute_meanPKfPfii,"",@"SHT_CUDA_INFO"
	.sectionflags	@""
	.align	4


	//----- nvinfo : EIATTR_CUDA_API_VERSION
	.align		4
        /*0000*/ 	.byte	0x04, 0x37
        /*0002*/ 	.short	(.L_79 - .L_78)
.L_78:
        /*0004*/ 	.word	0x00000082


	//----- nvinfo : EIATTR_KPARAM_INFO
	.align		4
.L_79:
        /*0008*/ 	.byte	0x04, 0x17
        /*000a*/ 	.short	(.L_81 - .L_80)
.L_80:
        /*000c*/ 	.word	0x00000000
        /*0010*/ 	.short	0x0003
        /*0012*/ 	.short	0x0014
        /*0014*/ 	.byte	0x00, 0xf0, 0x11, 0x00


	//----- nvinfo : EIATTR_KPARAM_INFO
	.align		4
.L_81:
        /*0018*/ 	.byte	0x04, 0x17
        /*001a*/ 	.short	(.L_83 - .L_82)
.L_82:
        /*001c*/ 	.word	0x00000000
        /*0020*/ 	.short	0x0002
        /*0022*/ 	.short	0x0010
        /*0024*/ 	.byte	0x00, 0xf0, 0x11, 0x00


	//----- nvinfo : EIATTR_KPARAM_INFO
	.align		4
.L_83:
        /*0028*/ 	.byte	0x04, 0x17
        /*002a*/ 	.short	(.L_85 - .L_84)
.L_84:
        /*002c*/ 	.word	0x00000000
        /*0030*/ 	.short	0x0001
        /*0032*/ 	.short	0x0008
        /*0034*/ 	.byte	0x00, 0xf5, 0x21, 0x00


	//----- nvinfo : EIATTR_KPARAM_INFO
	.align		4
.L_85:
        /*0038*/ 	.byte	0x04, 0x17
        /*003a*/ 	.short	(.L_87 - .L_86)
.L_86:
        /*003c*/ 	.word	0x00000000
        /*0040*/ 	.short	0x0000
        /*0042*/ 	.short	0x0000
        /*0044*/ 	.byte	0x00, 0xf5, 0x21, 0x00


	//----- nvinfo : EIATTR_SPARSE_MMA_MASK
	.align		4
.L_87:
        /*0048*/ 	.byte	0x03, 0x50
        /*004a*/ 	.short	0x0000


	//----- nvinfo : EIATTR_MAXREG_COUNT
	.align		4
        /*004c*/ 	.byte	0x03, 0x1b
        /*004e*/ 	.short	0x00ff


	//----- nvinfo : EIATTR_NUM_BARRIERS
	.align		4
        /*0050*/ 	.byte	0x02, 0x4c
        /*0052*/ 	.byte	0x01
	.zero		1


	//----- nvinfo : EIATTR_MERCURY_ISA_VERSION
	.align		4
        /*0054*/ 	.byte	0x03, 0x5f
        /*0056*/ 	.short	0x0101


	//----- nvinfo : EIATTR_COOP_GROUP_MASK_REGIDS
	.align		4
        /*0058*/ 	.byte	0x04, 0x29
        /*005a*/ 	.short	(.L_89 - .L_88)


	//   ....[0]....
.L_88:
        /*005c*/ 	.word	0xffffffff


	//   ....[1]....
        /*0060*/ 	.word	0xffffffff


	//   ....[2]....
        /*0064*/ 	.word	0xffffffff


	//   ....[3]....
        /*0068*/ 	.word	0xffffffff


	//   ....[4]....
        /*006c*/ 	.word	0xffffffff


	//   ....[5]....
        /*0070*/ 	.word	0xffffffff


	//   ....[6]....
        /*0074*/ 	.word	0xffffffff


	//   ....[7]....
        /*0078*/ 	.word	0xffffffff


	//   ....[8]....
        /*007c*/ 	.word	0xffffffff


	//   ....[9]....
        /*0080*/ 	.word	0xffffffff


	//----- nvinfo : EIATTR_COOP_GROUP_INSTR_OFFSETS
	.align		4
.L_89:
        /*0084*/ 	.byte	0x04, 0x28
        /*0086*/ 	.short	(.L_91 - .L_90)


	//   ....[0]....
.L_90:
        /*0088*/ 	.word	0x00000160


	//   ....[1]....
        /*008c*/ 	.word	0x00000190


	//   ....[2]....
        /*0090*/ 	.word	0x000001c0


	//   ....[3]....
        /*0094*/ 	.word	0x00000230


	//   ....[4]....
        /*0098*/ 	.word	0x00000270


	//   ....[5]....
        /*009c*/ 	.word	0x00000330


	//   ....[6]....
        /*00a0*/ 	.word	0x00000350


	//   ....[7]....
        /*00a4*/ 	.word	0x00000370


	//   ....[8]....
        /*00a8*/ 	.word	0x00000390


	//   ....[9]....
        /*00ac*/ 	.word	0x000003b0


	//----- nvinfo : EIATTR_VRC_CTA_INIT_COUNT
	.align		4
.L_91:
        /*00b0*/ 	.byte	0x02, 0x4a
	.zero		1
	.zero		1


	//----- nvinfo : EIATTR_EXIT_INSTR_OFFSETS
	.align		4
        /*00b4*/ 	.byte	0x04, 0x1c
        /*00b6*/ 	.short	(.L_93 - .L_92)


	//   ....[0]....
.L_92:
        /*00b8*/ 	.word	0x000002b0


	//   ....[1]....
        /*00bc*/ 	.word	0x000003c0


	//   ....[2]....
        /*00c0*/ 	.word	0x000004f0


	//----- nvinfo : EIATTR_CRS_STACK_SIZE
	.align		4
.L_93:
        /*00c4*/ 	.byte	0x04, 0x1e
        /*00c6*/ 	.short	(.L_95 - .L_94)
.L_94:
        /*00c8*/ 	.word	0x00000000


	//----- nvinfo : EIATTR_CBANK_PARAM_SIZE
	.align		4
.L_95:
        /*00cc*/ 	.byte	0x03, 0x19
        /*00ce*/ 	.short	0x0018


	//----- nvinfo : EIATTR_PARAM_CBANK
	.align		4
        /*00d0*/ 	.byte	0x04, 0x0a
        /*00d2*/ 	.short	(.L_97 - .L_96)
	.align		4
.L_96:
        /*00d4*/ 	.word	index@(.nv.constant0._Z12compute_meanPKfPfii)
        /*00d8*/ 	.short	0x0380
        /*00da*/ 	.short	0x0018


	//----- nvinfo : EIATTR_SW_WAR
	.align		4
.L_97:
        /*00dc*/ 	.byte	0x04, 0x36
        /*00de*/ 	.short	(.L_99 - .L_98)
.L_98:
        /*00e0*/ 	.word	0x00000008
.L_99:


//--------------------- .nv.callgraph             --------------------------
	.section	.nv.callgraph,"",@"SHT_CUDA_CALLGRAPH"
	.align	4
	.sectionentsize	8
	.align		4
        /*0000*/ 	.word	0x00000000
	.align		4
        /*0004*/ 	.word	0xffffffff
	.align		4
        /*0008*/ 	.word	0x00000000
	.align		4
        /*000c*/ 	.word	0xfffffffe
	.align		4
        /*0010*/ 	.word	0x00000000
	.align		4
        /*0014*/ 	.word	0xfffffffd
	.align		4
        /*0018*/ 	.word	0x00000000
	.align		4
        /*001c*/ 	.word	0xfffffffc


//--------------------- .text._Z9normalizePKfS0_S0_S0_S0_Pfiif --------------------------
	.section	.text._Z9normalizePKfS0_S0_S0_S0_Pfiif,"ax",@progbits
	.align	128
        .global         _Z9normalizePKfS0_S0_S0_S0_Pfiif
        .type           _Z9normalizePKfS0_S0_S0_S0_Pfiif,@function
        .size           _Z9normalizePKfS0_S0_S0_S0_Pfiif,(.L_x_53 - _Z9normalizePKfS0_S0_S0_S0_Pfiif)
        .other          _Z9normalizePKfS0_S0_S0_S0_Pfiif,@"STO_CUDA_ENTRY STV_DEFAULT"
_Z9normalizePKfS0_S0_S0_S0_Pfiif:
.text._Z9normalizePKfS0_S0_S0_S0_Pfiif:
[----:B------:R-:W-:Y:S01]  /*0000*/  LDC R1, c[0x0][0x37c] ;  /* 0x0000df00ff017b82 */ /* 0x000fe20000000800 */
[----:B------:R-:W0:Y:S07]  /*0010*/  S2R R3, SR_TID.Y ;  /* 0x0000000000037919 */ /* 0x000e2e0000002200 */
[----:B------:R-:W1:Y:S01]  /*0020*/  LDC R5, c[0x0][0x360] ;  /* 0x0000d800ff057b82 */ /* 0x000e620000000800 */
[----:B------:R-:W2:Y:S01]  /*0030*/  LDCU.64 UR6, c[0x0][0x3b0] ;  /* 0x00007600ff0677ac */ /* 0x000ea20008000a00 */
[----:B------:R-:W1:Y:S06]  /*0040*/  S2R R0, SR_TID.X ;  /* 0x0000000000007919 */ /* 0x000e6c0000002100 */
[----:B------:R-:W0:Y:S08]  /*0050*/  S2UR UR5, SR_CTAID.Y ;  /* 0x00000000000579c3 */ /* 0x000e300000002600 */
[----:B------:R-:W0:Y:S08]  /*0060*/  LDC R4, c[0x0][0x364] ;  /* 0x0000d900ff047b82 */ /* 0x000e300000000800 */
[----:B------:R-:W1:Y:S01]  /*0070*/  S2UR UR4, SR_CTAID.X ;  /* 0x00000000000479c3 */ /* 0x000e620000002500 */
[----:B0-----:R-:W-:-:S05]  /*0080*/  IMAD R4, R4, UR5, R3 ;  /* 0x0000000504047c24 */ /* 0x001fca000f8e0203 */
[----:B--2---:R-:W-:Y:S01]  /*0090*/  ISETP.GE.AND P0, PT, R4, UR7, PT ;  /* 0x0000000704007c0c */ /* 0x004fe2000bf06270 */
[----:B-1----:R-:W-:-:S05]  /*00a0*/  IMAD R5, R5, UR4, R0 ;  /* 0x0000000405057c24 */ /* 0x002fca000f8e0200 */
[----:B------:R-:W-:-:S13]  /*00b0*/  ISETP.GE.OR P0, PT, R5, UR6, P0 ;  /* 0x0000000605007c0c */ /* 0x000fda0008706670 */
[----:B------:R-:W-:Y:S05]  /*00c0*/  @P0 EXIT ;  /* 0x000000000000094d */ /* 0x000fea0003800000 */
[----:B------:R-:W0:Y:S01]  /*00d0*/  LDC.64 R8, c[0x0][0x390] ;  /* 0x0000e400ff087b82 */ /* 0x000e220000000a00 */
[----:B------:R-:W1:Y:S07]  /*00e0*/  LDCU.64 UR4, c[0x0][0x358] ;  /* 0x00006b00ff0477ac */ /* 0x000e6e0008000a00 */
[----:B------:R-:W2:Y:S08]  /*00f0*/  LDC.64 R6, c[0x0][0x388] ;  /* 0x0000e200ff067b82 */ /* 0x000eb00000000a00 */
[----:B------:R-:W3:Y:S01]  /*0100*/  LDC.64 R2, c[0x0][0x380] ;  /* 0x0000e000ff027b82 */ /* 0x000ee20000000a00 */
[----:B------:R-:W-:Y:S01]  /*0110*/  IMAD R5, R5, UR7, R4 ;  /* 0x0000000705057c24 */ /* 0x000fe2000f8e0204 */
[----:B------:R-:W4:Y:S01]  /*0120*/  LDCU UR6, c[0x0][0x3b8] ;  /* 0x00007700ff0677ac */ /* 0x000f220008000800 */
[----:B0-----:R-:W-:-:S06]  /*0130*/  IMAD.WIDE.U32 R8, R4, 0x4, R8 ;  /* 0x0000000404087825 */ /* 0x001fcc00078e0008 */
[----:B-1----:R-:W4:Y:S01]  /*0140*/  LDG.E R8, desc[UR4][R8.64] ;  /* 0x0000000408087981 */ /* 0x002f22000c1e1900 */
[----:B--2---:R-:W-:-:S06]  /*0150*/  IMAD.WIDE.U32 R6, R4, 0x4, R6 ;  /* 0x0000000404067825 */ /* 0x004fcc00078e0006 */
[----:B------:R-:W2:Y:S01]  /*0160*/  LDG.E R7, desc[UR4][R6.64] ;  /* 0x0000000406077981 */ /* 0x000ea2000c1e1900 */
[----:B---3--:R-:W-:-:S05]  /*0170*/  IMAD.WIDE R2, R5, 0x4, R2 ;  /* 0x0000000405027825 */ /* 0x008fca00078e0202 */
[----:B------:R4:W2:Y:S01]  /*0180*/  LDG.E R0, desc[UR4][R2.64] ;  /* 0x0000000402007981 */ /* 0x0008a2000c1e1900 */
[----:B------:R-:W-:Y:S01]  /*0190*/  BSSY.RECONVERGENT B0, `(.L_x_0) ;  /* 0x000000f000007945 */ /* 0x000fe20003800200 */
[----:B----4-:R-:W-:-:S04]  /*01a0*/  FADD R2, R8, UR6 ;  /* 0x0000000608027e21 */ /* 0x010fc80008000000 */
[----:B------:R-:W-:Y:S01]  /*01b0*/  VIADD R10, R2, 0xf3000000 ;  /* 0xf3000000020a7836 */ /* 0x000fe20000000000 */
[----:B------:R0:W1:Y:S04]  /*01c0*/  MUFU.RSQ R11, R2 ;  /* 0x00000002000b7308 */ /* 0x0000680000001400 */
[----:B------:R-:W-:Y:S01]  /*01d0*/  ISETP.GT.U32.AND P0, PT, R10, 0x727fffff, PT ;  /* 0x727fffff0a00780c */ /* 0x000fe20003f04070 */
[----:B--2---:R-:W-:-:S12]  /*01e0*/  FADD R0, R0, -R7 ;  /* 0x8000000700007221 */ /* 0x004fd80000000000 */
[----:B01----:R-:W-:Y:S05]  /*01f0*/  @!P0 BRA `(.L_x_1) ;  /* 0x0000000000108947 */ /* 0x003fea0003800000 */
[----:B------:R-:W-:-:S07]  /*0200*/  MOV R10, 0x220 ;  /* 0x00000220000a7802 */ /* 0x000fce0000000f00 */
[----:B------:R-:W-:Y:S05]  /*0210*/  CALL.REL.NOINC `($__internal_0_$__cuda_sm20_sqrt_rn_f32_slowpath) ;  /* 0x00000000007c7944 */ /* 0x000fea0003c00000 */
[----:B------:R-:W-:Y:S01]  /*0220*/  IMAD.MOV.U32 R3, RZ, RZ, R6 ;  /* 0x000000ffff037224 */ /* 0x000fe200078e0006 */
[----:B------:R-:W-:Y:S06]  /*0230*/  BRA `(.L_x_2) ;  /* 0x0000000000107947 */ /* 0x000fec0003800000 */
.L_x_1:
[----:B------:R-:W-:Y:S01]  /*0240*/  FMUL.FTZ R3, R2, R11 ;  /* 0x0000000b02037220 */ /* 0x000fe20000410000 */
[----:B------:R-:W-:-:S03]  /*0250*/  FMUL.FTZ R11, R11, 0.5 ;  /* 0x3f0000000b0b7820 */ /* 0x000fc60000410000 */
[----:B------:R-:W-:-:S04]  /*0260*/  FFMA R2, -R3, R3, R2 ;  /* 0x0000000303027223 */ /* 0x000fc80000000102 */
[----:B------:R-:W-:-:S07]  /*0270*/  FFMA R3, R2, R11, R3 ;  /* 0x0000000b02037223 */ /* 0x000fce0000000003 */
.L_x_2:
[----:B------:R-:W-:Y:S05]  /*0280*/  BSYNC.RECONVERGENT B0 ;  /* 0x0000000000007941 */ /* 0x000fea0003800200 */
.L_x_0:
[----:B------:R-:W0:Y:S01]  /*0290*/  MUFU.RCP R2, R3 ;  /* 0x0000000300027308 */ /* 0x000e220000001000 */
[----:B------:R-:W-:Y:S07]  /*02a0*/  BSSY.RECONVERGENT B0, `(.L_x_3) ;  /* 0x000000b000007945 */ /* 0x000fee0003800200 */
[----:B------:R-:W1:Y:S01]  /*02b0*/  FCHK P0, R0, R3 ;  /* 0x0000000300007302 */ /* 0x000e620000000000 */
[----:B0-----:R-:W-:-:S04]  /*02c0*/  FFMA R7, R2, -R3, 1 ;  /* 0x3f80000002077423 */ /* 0x001fc80000000803 */
[----:B------:R-:W-:-:S04]  /*02d0*/  FFMA R7, R2, R7, R2 ;  /* 0x0000000702077223 */ /* 0x000fc80000000002 */
[----:B------:R-:W-:-:S04]  /*02e0*/  FFMA R2, R0, R7, RZ ;  /* 0x0000000700027223 */ /* 0x000fc800000000ff */
[----:B------:R-:W-:-:S04]  /*02f0*/  FFMA R6, R2, -R3, R0 ;  /* 0x8000000302067223 */ /* 0x000fc80000000000 */
[----:B------:R-:W-:Y:S01]  /*0300*/  FFMA R10, R7, R6, R2 ;  /* 0x00000006070a7223 */ /* 0x000fe20000000002 */
[----:B-1----:R-:W-:Y:S06]  /*0310*/  @!P0 BRA `(.L_x_4) ;  /* 0x00000000000c8947 */ /* 0x002fec0003800000 */
[----:B------:R-:W-:-:S07]  /*0320*/  MOV R2, 0x340 ;  /* 0x0000034000027802 */ /* 0x000fce0000000f00 */
[----:B------:R-:W-:Y:S05]  /*0330*/  CALL.REL.NOINC `($__internal_1_$__cuda_sm3x_div_rn_noftz_f32_slowpath) ;  /* 0x0000000000907944 */ /* 0x000fea0003c00000 */
[----:B------:R-:W-:-:S07]  /*0340*/  IMAD.MOV.U32 R10, RZ, RZ, R0 ;  /* 0x000000ffff0a7224 */ /* 0x000fce00078e0000 */
.L_x_4:
[----:B------:R-:W-:Y:S05]  /*0350*/  BSYNC.RECONVERGENT B0 ;  /* 0x0000000000007941 */ /* 0x000fea0003800200 */
.L_x_3:
[----:B------:R-:W0:Y:S08]  /*0360*/  LDC.64 R2, c[0x0][0x398] ;  /* 0x0000e600ff027b82 */ /* 0x000e300000000a00 */
[----:B------:R-:W1:Y:S08]  /*0370*/  LDC.64 R6, c[0x0][0x3a0] ;  /* 0x0000e800ff067b82 */ /* 0x000e700000000a00 */
[----:B------:R-:W2:Y:S01]  /*0380*/  LDC.64 R8, c[0x0][0x3a8] ;  /* 0x0000ea00ff087b82 */ /* 0x000ea20000000a00 */
[----:B0-----:R-:W-:-:S06]  /*0390*/  IMAD.WIDE.U32 R2, R4, 0x4, R2 ;  /* 0x0000000404027825 */ /* 0x001fcc00078e0002 */
[----:B------:R-:W3:Y:S01]  /*03a0*/  LDG.E R3, desc[UR4][R2.64] ;  /* 0x0000000402037981 */ /* 0x000ee2000c1e1900 */
[----:B-1----:R-:W-:-:S06]  /*03b0*/  IMAD.WIDE.U32 R6, R4, 0x4, R6 ;  /* 0x0000000404067825 */ /* 0x002fcc00078e0006 */
[----:B------:R-:W3:Y:S01]  /*03c0*/  LDG.E R6, desc[UR4][R6.64] ;  /* 0x0000000406067981 */ /* 0x000ee2000c1e1900 */
[----:B--2---:R-:W-:-:S04]  /*03d0*/  IMAD.WIDE R4, R5, 0x4, R8 ;  /* 0x0000000405047825 */ /* 0x004fc800078e0208 */
[----:B---3--:R-:W-:-:S05]  /*03e0*/  FFMA R9, R3, R10, R6 ;  /* 0x0000000a03097223 */ /* 0x008fca0000000006 */
[----:B------:R-:W-:Y:S01]  /*03f0*/  STG.E desc[UR4][R4.64], R9 ;  /* 0x0000000904007986 */ /* 0x000fe2000c101904 */
[----:B------:R-:W-:Y:S05]  /*0400*/  EXIT ;  /* 0x000000000000794d */ /* 0x000fea0003800000 */
        .weak           $__internal_0_$__cuda_sm20_sqrt_rn_f32_slowpath
        .type           $__internal_0_$__cuda_sm20_sqrt_rn_f32_slowpath,@function
        .size           $__internal_0_$__cuda_sm20_sqrt_rn_f32_slowpath,($__internal_1_$__cuda_sm3x_div_rn_noftz_f32_slowpath - $__internal_0_$__cuda_sm20_sqrt_rn_f32_slowpath)
$__internal_0_$__cuda_sm20_sqrt_rn_f32_slowpath:
[----:B------:R-:W-:-:S13]  /*0410*/  LOP3.LUT P0, RZ, R2, 0x7fffffff, RZ, 0xc0, !PT ;  /* 0x7fffffff02ff7812 */ /* 0x000fda000780c0ff */
[----:B------:R-:W-:Y:S01]  /*0420*/  @!P0 MOV R3, R2 ;  /* 0x0000000200038202 */ /* 0x000fe20000000f00 */
[----:B------:R-:W-:Y:S06]  /*0430*/  @!P0 BRA `(.L_x_5) ;  /* 0x0000000000408947 */ /* 0x000fec0003800000 */
[----:B------:R-:W-:-:S13]  /*0440*/  FSETP.GEU.FTZ.AND P0, PT, R2, RZ, PT ;  /* 0x000000ff0200720b */ /* 0x000fda0003f1e000 */
[----:B------:R-:W-:Y:S01]  /*0450*/  @!P0 IMAD.MOV.U32 R3, RZ, RZ, 0x7fffffff ;  /* 0x7fffffffff038424 */ /* 0x000fe200078e00ff */
[----:B------:R-:W-:Y:S06]  /*0460*/  @!P0 BRA `(.L_x_5) ;  /* 0x0000000000348947 */ /* 0x000fec0003800000 */
[----:B------:R-:W-:-:S13]  /*0470*/  FSETP.GTU.FTZ.AND P0, PT, |R2|, +INF , PT ;  /* 0x7f8000000200780b */ /* 0x000fda0003f1c200 */
[----:B------:R-:W-:Y:S01]  /*0480*/  @P0 FADD.FTZ R3, R2, 1 ;  /* 0x3f80000002030421 */ /* 0x000fe20000010000 */
[----:B------:R-:W-:Y:S06]  /*0490*/  @P0 BRA `(.L_x_5) ;  /* 0x0000000000280947 */ /* 0x000fec0003800000 */
[----:B------:R-:W-:-:S13]  /*04a0*/  FSETP.NEU.FTZ.AND P0, PT, |R2|, +INF , PT ;  /* 0x7f8000000200780b */ /* 0x000fda0003f1d200 */
[----:B------:R-:W-:-:S04]  /*04b0*/  @P0 FFMA R6, R2, 1.84467440737095516160e+19, RZ ;  /* 0x5f80000002060823 */ /* 0x000fc800000000ff */
[----:B------:R-:W0:Y:S02]  /*04c0*/  @P0 MUFU.RSQ R3, R6 ;  /* 0x0000000600030308 */ /* 0x000e240000001400 */
[----:B0-----:R-:W-:Y:S01]  /*04d0*/  @P0 FMUL.FTZ R7, R6, R3 ;  /* 0x0000000306070220 */ /* 0x001fe20000410000 */
[----:B------:R-:W-:Y:S01]  /*04e0*/  @P0 FMUL.FTZ R9, R3, 0.5 ;  /* 0x3f00000003090820 */ /* 0x000fe20000410000 */
[----:B------:R-:W-:Y:S02]  /*04f0*/  @!P0 IMAD.MOV.U32 R3, RZ, RZ, R2 ;  /* 0x000000ffff038224 */ /* 0x000fe400078e0002 */
[----:B------:R-:W-:-:S04]  /*0500*/  @P0 FADD.FTZ R8, -R7, -RZ ;  /* 0x800000ff07080221 */ /* 0x000fc80000010100 */
[----:B------:R-:W-:-:S04]  /*0510*/  @P0 FFMA R8, R7, R8, R6 ;  /* 0x0000000807080223 */ /* 0x000fc80000000006 */
[----:B------:R-:W-:-:S04]  /*0520*/  @P0 FFMA R8, R8, R9, R7 ;  /* 0x0000000908080223 */ /* 0x000fc80000000007 */
[----:B------:R-:W-:-:S07]  /*0530*/  @P0 FMUL.FTZ R3, R8, 2.3283064365386962891e-10 ;  /* 0x2f80000008030820 */ /* 0x000fce0000410000 */
.L_x_5:
[----:B------:R-:W-:Y:S01]  /*0540*/  MOV R6, R3 ;  /* 0x0000000300067202 */ /* 0x000fe20000000f00 */
[----:B------:R-:W-:Y:S02]  /*0550*/  IMAD.MOV.U32 R2, RZ, RZ, R10 ;  /* 0x000000ffff027224 */ /* 0x000fe400078e000a */
[----:B------:R-:W-:-:S04]  /*0560*/  IMAD.MOV.U32 R3, RZ, RZ, 0x0 ;  /* 0x00000000ff037424 */ /* 0x000fc800078e00ff */
[----:B------:R-:W-:Y:S05]  /*0570*/  RET.REL.NODEC R2 `(_Z9normalizePKfS0_S0_S0_S0_Pfiif) ;  /* 0xfffffff802a07950 */ /* 0x000fea0003c3ffff */
        .weak           $__internal_1_$__cuda_sm3x_div_rn_noftz_f32_slowpath
        .type           $__internal_1_$__cuda_sm3x_div_rn_noftz_f32_slowpath,@function
        .size           $__internal_1_$__cuda_sm3x_div_rn_noftz_f32_slowpath,(.L_x_53 - $__internal_1_$__cuda_sm3x_div_rn_noftz_f32_slowpath)
$__internal_1_$__cuda_sm3x_div_rn_noftz_f32_slowpath:
[----:B------:R-:W-:Y:S01]  /*0580*/  SHF.R.U32.HI R7, RZ, 0x17, R3 ;  /* 0x00000017ff077819 */ /* 0x000fe20000011603 */
[----:B------:R-:W-:Y:S01]  /*0590*/  BSSY.RECONVERGENT B1, `(.L_x_6) ;  /* 0x0000063000017945 */ /* 0x000fe20003800200 */
[--C-:B------:R-:W-:Y:S02]  /*05a0*/  SHF.R.U32.HI R6, RZ, 0x17, R0.reuse ;  /* 0x00000017ff067819 */ /* 0x100fe40000011600 */
[----:B------:R-:W-:Y:S01]  /*05b0*/  LOP3.LUT R13, R7, 0xff, RZ, 0xc0, !PT ;  /* 0x000000ff070d7812 */ /* 0x000fe200078ec0ff */
[----:B------:R-:W-:Y:S01]  /*05c0*/  IMAD.MOV.U32 R7, RZ, RZ, R0 ;  /* 0x000000ffff077224 */ /* 0x000fe200078e0000 */
[----:B------:R-:W-:Y:S02]  /*05d0*/  LOP3.LUT R6, R6, 0xff, RZ, 0xc0, !PT ;  /* 0x000000ff06067812 */ /* 0x000fe400078ec0ff */
[----:B------:R-:W-:-:S03]  /*05e0*/  IADD3 R10, PT, PT, R13, -0x1, RZ ;  /* 0xffffffff0d0a7810 */ /* 0x000fc60007ffe0ff */
[----:B------:R-:W-:Y:S01]  /*05f0*/  VIADD R9, R6, 0xffffffff ;  /* 0xffffffff06097836 */ /* 0x000fe20000000000 */
[----:B------:R-:W-:-:S04]  /*0600*/  ISETP.GT.U32.AND P0, PT, R10, 0xfd, PT ;  /* 0x000000fd0a00780c */ /* 0x000fc80003f04070 */
[----:B------:R-:W-:-:S13]  /*0610*/  ISETP.GT.U32.OR P0, PT, R9, 0xfd, P0 ;  /* 0x000000fd0900780c */ /* 0x000fda0000704470 */
[----:B------:R-:W-:Y:S01]  /*0620*/  @!P0 MOV R8, RZ ;  /* 0x000000ff00088202 */ /* 0x000fe20000000f00 */
[----:B------:R-:W-:Y:S06]  /*0630*/  @!P0 BRA `(.L_x_7) ;  /* 0x00000000005c8947 */ /* 0x000fec0003800000 */
[----:B------:R-:W-:Y:S02]  /*0640*/  FSETP.GTU.FTZ.AND P1, PT, |R3|, +INF , PT ;  /* 0x7f8000000300780b */ /* 0x000fe40003f3c200 */
[----:B------:R-:W-:-:S04]  /*0650*/  FSETP.GTU.FTZ.AND P0, PT, |R0|, +INF , PT ;  /* 0x7f8000000000780b */ /* 0x000fc80003f1c200 */
[----:B------:R-:W-:-:S13]  /*0660*/  PLOP3.LUT P0, PT, P0, P1, PT, 0xf8, 0x8f ;  /* 0x00000000008f781c */ /* 0x000fda0000703f70 */
[----:B------:R-:W-:Y:S05]  /*0670*/  @P0 BRA `(.L_x_8) ;  /* 0x00000004004c0947 */ /* 0x000fea0003800000 */
[----:B------:R-:W-:-:S13]  /*0680*/  LOP3.LUT P0, RZ, R3, 0x7fffffff, R7, 0xc8, !PT ;  /* 0x7fffffff03ff7812 */ /* 0x000fda000780c807 */
[----:B------:R-:W-:Y:S05]  /*0690*/  @!P0 BRA `(.L_x_9) ;  /* 0x00000004003c8947 */ /* 0x000fea0003800000 */
[C---:B------:R-:W-:Y:S02]  /*06a0*/  FSETP.NEU.FTZ.AND P2, PT, |R0|.reuse, +INF , PT ;  /* 0x7f8000000000780b */ /* 0x040fe40003f5d200 */
[----:B------:R-:W-:Y:S02]  /*06b0*/  FSETP.NEU.FTZ.AND P1, PT, |R3|, +INF , PT ;  /* 0x7f8000000300780b */ /* 0x000fe40003f3d200 */
[----:B------:R-:W-:-:S11]  /*06c0*/  FSETP.NEU.FTZ.AND P0, PT, |R0|, +INF , PT ;  /* 0x7f8000000000780b */ /* 0x000fd60003f1d200 */
[----:B------:R-:W-:Y:S05]  /*06d0*/  @!P1 BRA !P2, `(.L_x_9) ;  /* 0x00000004002c9947 */ /* 0x000fea0005000000 */
[----:B------:R-:W-:-:S04]  /*06e0*/  LOP3.LUT P2, RZ, R7, 0x7fffffff, RZ, 0xc0, !PT ;  /* 0x7fffffff07ff7812 */ /* 0x000fc8000784c0ff */
[----:B------:R-:W-:-:S13]  /*06f0*/  PLOP3.LUT P1, PT, P1, P2, PT, 0x2f, 0xf2 ;  /* 0x0000000000f2781c */ /* 0x000fda0000f24577 */
[----:B------:R-:W-:Y:S05]  /*0700*/  @P1 BRA `(.L_x_10) ;  /* 0x0000000400181947 */ /* 0x000fea0003800000 */
[----:B------:R-:W-:-:S04]  /*0710*/  LOP3.LUT P1, RZ, R3, 0x7fffffff, RZ, 0xc0, !PT ;  /* 0x7fffffff03ff7812 */ /* 0x000fc8000782c0ff */
[----:B------:R-:W-:-:S13]  /*0720*/  PLOP3.LUT P0, PT, P0, P1, PT, 0x2f, 0xf2 ;  /* 0x0000000000f2781c */ /* 0x000fda0000702577 */
[----:B------:R-:W-:Y:S05]  /*0730*/  @P0 BRA `(.L_x_11) ;  /* 0x0000000400000947 */ /* 0x000fea0003800000 */
[----:B------:R-:W-:Y:S02]  /*0740*/  ISETP.GE.AND P0, PT, R9, RZ, PT ;  /* 0x000000ff0900720c */ /* 0x000fe40003f06270 */
[----:B------:R-:W-:-:S11]  /*0750*/  ISETP.GE.AND P1, PT, R10, RZ, PT ;  /* 0x000000ff0a00720c */ /* 0x000fd60003f26270 */
[----:B------:R-:W-:Y:S02]  /*0760*/  @P0 IMAD.MOV.U32 R8, RZ, RZ, RZ ;  /* 0x000000ffff080224 */ /* 0x000fe400078e00ff */
[----:B------:R-:W-:Y:S01]  /*0770*/  @!P0 FFMA R7, R0, 1.84467440737095516160e+19, RZ ;  /* 0x5f80000000078823 */ /* 0x000fe200000000ff */
[----:B------:R-:W-:Y:S02]  /*0780*/  @!P0 IMAD.MOV.U32 R8, RZ, RZ, -0x40 ;  /* 0xffffffc0ff088424 */ /* 0x000fe400078e00ff */
[----:B------:R-:W-:-:S03]  /*0790*/  @!P1 FFMA R3, R3, 1.84467440737095516160e+19, RZ ;  /* 0x5f80000003039823 */ /* 0x000fc600000000ff */
[----:B------:R-:W-:-:S07]  /*07a0*/  @!P1 IADD3 R8, PT, PT, R8, 0x40, RZ ;  /* 0x0000004008089810 */ /* 0x000fce0007ffe0ff */
.L_x_7:
[----:B------:R-:W-:Y:S01]  /*07b0*/  LEA R0, R13, 0xc0800000, 0x17 ;  /* 0xc08000000d007811 */ /* 0x000fe200078eb8ff */
[----:B------:R-:W-:Y:S01]  /*07c0*/  VIADD R6, R6, 0xffffff81 ;  /* 0xffffff8106067836 */ /* 0x000fe20000000000 */
[----:B------:R-:W-:Y:S03]  /*07d0*/  BSSY.RECONVERGENT B2, `(.L_x_12) ;  /* 0x0000035000027945 */ /* 0x000fe60003800200 */
[----:B------:R-:W-:Y:S02]  /*07e0*/  IMAD.IADD R3, R3, 0x1, -R0 ;  /* 0x0000000103037824 */ /* 0x000fe400078e0a00 */
[----:B------:R-:W-:Y:S02]  /*07f0*/  IMAD R0, R6, -0x800000, R7 ;  /* 0xff80000006007824 */ /* 0x000fe400078e0207 */
[----:B------:R-:W0:Y:S01]  /*0800*/  MUFU.RCP R9, R3 ;  /* 0x0000000300097308 */ /* 0x000e220000001000 */
[----:B------:R-:W-:-:S04]  /*0810*/  FADD.FTZ R11, -R3, -RZ ;  /* 0x800000ff030b7221 */ /* 0x000fc80000010100 */
[----:B0-----:R-:W-:-:S04]  /*0820*/  FFMA R10, R9, R11, 1 ;  /* 0x3f800000090a7423 */ /* 0x001fc8000000000b */
[----:B------:R-:W-:-:S04]  /*0830*/  FFMA R12, R9, R10, R9 ;  /* 0x0000000a090c7223 */ /* 0x000fc80000000009 */
[----:B------:R-:W-:-:S04]  /*0840*/  FFMA R7, R0, R12, RZ ;  /* 0x0000000c00077223 */ /* 0x000fc800000000ff */
[----:B------:R-:W-:-:S04]  /*0850*/  FFMA R10, R11, R7, R0 ;  /* 0x000000070b0a7223 */ /* 0x000fc80000000000 */
[----:B------:R-:W-:Y:S01]  /*0860*/  FFMA R9, R12, R10, R7 ;  /* 0x0000000a0c097223 */ /* 0x000fe20000000007 */
[----:B------:R-:W-:-:S03]  /*0870*/  IADD3 R7, PT, PT, R6, 0x7f, -R13 ;  /* 0x0000007f06077810 */ /* 0x000fc60007ffe80d */
[----:B------:R-:W-:Y:S01]  /*0880*/  FFMA R10, R11, R9, R0 ;  /* 0x000000090b0a7223 */ /* 0x000fe20000000000 */
[----:B------:R-:W-:-:S03]  /*0890*/  IADD3 R7, PT, PT, R7, R8, RZ ;  /* 0x0000000807077210 */ /* 0x000fc60007ffe0ff */
[----:B------:R-:W-:-:S05]  /*08a0*/  FFMA R0, R12, R10, R9 ;  /* 0x0000000a0c007223 */ /* 0x000fca0000000009 */
[----:B------:R-:W-:-:S04]  /*08b0*/  SHF.R.U32.HI R3, RZ, 0x17, R0 ;  /* 0x00000017ff037819 */ /* 0x000fc80000011600 */
[----:B------:R-:W-:-:S05]  /*08c0*/  LOP3.LUT R3, R3, 0xff, RZ, 0xc0, !PT ;  /* 0x000000ff03037812 */ /* 0x000fca00078ec0ff */
[----:B------:R-:W-:-:S04]  /*08d0*/  IMAD.IADD R11, R3, 0x1, R7 ;  /* 0x00000001030b7824 */ /* 0x000fc800078e0207 */
[----:B------:R-:W-:-:S05]  /*08e0*/  VIADD R3, R11, 0xffffffff ;  /* 0xffffffff0b037836 */ /* 0x000fca0000000000 */
[----:B------:R-:W-:-:S13]  /*08f0*/  ISETP.GE.U32.AND P0, PT, R3, 0xfe, PT ;  /* 0x000000fe0300780c */ /* 0x000fda0003f06070 */
[----:B------:R-:W-:Y:S05]  /*0900*/  @!P0 BRA `(.L_x_13) ;  /* 0x0000000000808947 */ /* 0x000fea0003800000 */
[----:B------:R-:W-:-:S13]  /*0910*/  ISETP.GT.AND P0, PT, R11, 0xfe, PT ;  /* 0x000000fe0b00780c */ /* 0x000fda0003f04270 */
[----:B------:R-:W-:Y:S05]  /*0920*/  @P0 BRA `(.L_x_14) ;  /* 0x00000000006c0947 */ /* 0x000fea0003800000 */
[----:B------:R-:W-:-:S13]  /*0930*/  ISETP.GE.AND P0, PT, R11, 0x1, PT ;  /* 0x000000010b00780c */ /* 0x000fda0003f06270 */
[----:B------:R-:W-:Y:S05]  /*0940*/  @P0 BRA `(.L_x_15) ;  /* 0x0000000000740947 */ /* 0x000fea0003800000 */
[----:B------:R-:W-:Y:S02]  /*0950*/  ISETP.GE.AND P0, PT, R11, -0x18, PT ;  /* 0xffffffe80b00780c */ /* 0x000fe40003f06270 */
[----:B------:R-:W-:-:S11]  /*0960*/  LOP3.LUT R0, R0, 0x80000000, RZ, 0xc0, !PT ;  /* 0x8000000000007812 */ /* 0x000fd600078ec0ff */
[----:B------:R-:W-:Y:S05]  /*0970*/  @!P0 BRA `(.L_x_15) ;  /* 0x0000000000688947 */ /* 0x000fea0003800000 */
[CCC-:B------:R-:W-:Y:S01]  /*0980*/  FFMA.RZ R3, R12.reuse, R10.reuse, R9.reuse ;  /* 0x0000000a0c037223 */ /* 0x1c0fe2000000c009 */
[C---:B------:R-:W-:Y:S01]  /*0990*/  IADD3 R8, PT, PT, R11.reuse, 0x20, RZ ;  /* 0x000000200b087810 */ /* 0x040fe20007ffe0ff */
[CCC-:B------:R-:W-:Y:S01]  /*09a0*/  FFMA.RM R6, R12.reuse, R10.reuse, R9.reuse ;  /* 0x0000000a0c067223 */ /* 0x1c0fe20000004009 */
[----:B------:R-:W-:Y:S02]  /*09b0*/  ISETP.NE.AND P2, PT, R11, RZ, PT ;  /* 0x000000ff0b00720c */ /* 0x000fe40003f45270 */
[----:B------:R-:W-:Y:S01]  /*09c0*/  LOP3.LUT R7, R3, 0x7fffff, RZ, 0xc0, !PT ;  /* 0x007fffff03077812 */ /* 0x000fe200078ec0ff */
[----:B------:R-:W-:Y:S01]  /*09d0*/  FFMA.RP R3, R12, R10, R9 ;  /* 0x0000000a0c037223 */ /* 0x000fe20000008009 */
[----:B------:R-:W-:Y:S01]  /*09e0*/  IMAD.MOV R9, RZ, RZ, -R11 ;  /* 0x000000ffff097224 */ /* 0x000fe200078e0a0b */
[----:B------:R-:W-:Y:S02]  /*09f0*/  ISETP.NE.AND P1, PT, R11, RZ, PT ;  /* 0x000000ff0b00720c */ /* 0x000fe40003f25270 */
[----:B------:R-:W-:-:S02]  /*0a00*/  LOP3.LUT R7, R7, 0x800000, RZ, 0xfc, !PT ;  /* 0x0080000007077812 */ /* 0x000fc400078efcff */
[----:B------:R-:W-:Y:S02]  /*0a10*/  FSETP.NEU.FTZ.AND P0, PT, R3, R6, PT ;  /* 0x000000060300720b */ /* 0x000fe40003f1d000 */
[----:B------:R-:W-:Y:S02]  /*0a20*/  SHF.L.U32 R8, R7, R8, RZ ;  /* 0x0000000807087219 */ /* 0x000fe400000006ff */
[----:B------:R-:W-:Y:S02]  /*0a30*/  SEL R6, R9, RZ, P2 ;  /* 0x000000ff09067207 */ /* 0x000fe40001000000 */
[----:B------:R-:W-:Y:S02]  /*0a40*/  ISETP.NE.AND P1, PT, R8, RZ, P1 ;  /* 0x000000ff0800720c */ /* 0x000fe40000f25270 */
[----:B------:R-:W-:Y:S02]  /*0a50*/  SHF.R.U32.HI R6, RZ, R6, R7 ;  /* 0x00000006ff067219 */ /* 0x000fe40000011607 */
[----:B------:R-:W-:-:S02]  /*0a60*/  PLOP3.LUT P0, PT, P0, P1, PT, 0xf8, 0x8f ;  /* 0x00000000008f781c */ /* 0x000fc40000703f70 */
[----:B------:R-:W-:Y:S02]  /*0a70*/  SHF.R.U32.HI R8, RZ, 0x1, R6 ;  /* 0x00000001ff087819 */ /* 0x000fe40000011606 */
[----:B------:R-:W-:-:S04]  /*0a80*/  SEL R3, RZ, 0x1, !P0 ;  /* 0x00000001ff037807 */ /* 0x000fc80004000000 */
[----:B------:R-:W-:-:S04]  /*0a90*/  LOP3.LUT R3, R3, 0x1, R8, 0xf8, !PT ;  /* 0x0000000103037812 */ /* 0x000fc800078ef808 */
[----:B------:R-:W-:-:S05]  /*0aa0*/  LOP3.LUT R3, R3, R6, RZ, 0xc0, !PT ;  /* 0x0000000603037212 */ /* 0x000fca00078ec0ff */
[----:B------:R-:W-:-:S05]  /*0ab0*/  IMAD.IADD R3, R8, 0x1, R3 ;  /* 0x0000000108037824 */ /* 0x000fca00078e0203 */
[----:B------:R-:W-:Y:S01]  /*0ac0*/  LOP3.LUT R0, R3, R0, RZ, 0xfc, !PT ;  /* 0x0000000003007212 */ /* 0x000fe200078efcff */
[----:B------:R-:W-:Y:S06]  /*0ad0*/  BRA `(.L_x_15) ;  /* 0x0000000000107947 */ /* 0x000fec0003800000 */
.L_x_14:
[----:B------:R-:W-:-:S04]  /*0ae0*/  LOP3.LUT R0, R0, 0x80000000, RZ, 0xc0, !PT ;  /* 0x8000000000007812 */ /* 0x000fc800078ec0ff */
[----:B------:R-:W-:Y:S01]  /*0af0*/  LOP3.LUT R0, R0, 0x7f800000, RZ, 0xfc, !PT ;  /* 0x7f80000000007812 */ /* 0x000fe200078efcff */
[----:B------:R-:W-:Y:S06]  /*0b00*/  BRA `(.L_x_15) ;  /* 0x0000000000047947 */ /* 0x000fec0003800000 */
.L_x_13:
[----:B------:R-:W-:-:S07]  /*0b10*/  LEA R0, R7, R0, 0x17 ;  /* 0x0000000007007211 */ /* 0x000fce00078eb8ff */
.L_x_15:
[----:B------:R-:W-:Y:S05]  /*0b20*/  BSYNC.RECONVERGENT B2 ;  /* 0x0000000000027941 */ /* 0x000fea0003800200 */
.L_x_12:
[----:B------:R-:W-:Y:S05]  /*0b30*/  BRA `(.L_x_16) ;  /* 0x0000000000207947 */ /* 0x000fea0003800000 */
.L_x_11:
[----:B------:R-:W-:-:S04]  /*0b40*/  LOP3.LUT R0, R3, 0x80000000, R7, 0x48, !PT ;  /* 0x8000000003007812 */ /* 0x000fc800078e4807 */
[----:B------:R-:W-:Y:S01]  /*0b50*/  LOP3.LUT R0, R0, 0x7f800000, RZ, 0xfc, !PT ;  /* 0x7f80000000007812 */ /* 0x000fe200078efcff */
[----:B------:R-:W-:Y:S06]  /*0b60*/  BRA `(.L_x_16) ;  /* 0x0000000000147947 */ /* 0x000fec0003800000 */
.L_x_10:
[----:B------:R-:W-:Y:S01]  /*0b70*/  LOP3.LUT R0, R3, 0x80000000, R7, 0x48, !PT ;  /* 0x8000000003007812 */ /* 0x000fe200078e4807 */
[----:B------:R-:W-:Y:S06]  /*0b80*/  BRA `(.L_x_16) ;  /* 0x00000000000c7947 */ /* 0x000fec0003800000 */
.L_x_9:
[----:B------:R-:W0:Y:S01]  /*0b90*/  MUFU.RSQ R0, -QNAN ;  /* 0xffc0000000007908 */ /* 0x000e220000001400 */
[----:B------:R-:W-:Y:S05]  /*0ba0*/  BRA `(.L_x_16) ;  /* 0x0000000000047947 */ /* 0x000fea0003800000 */
.L_x_8:
[----:B------:R-:W-:-:S07]  /*0bb0*/  FADD.FTZ R0, R0, R3 ;  /* 0x0000000300007221 */ /* 0x000fce0000010000 */
.L_x_16:
[----:B------:R-:W-:Y:S05]  /*0bc0*/  BSYNC.RECONVERGENT B1 ;  /* 0x0000000000017941 */ /* 0x000fea0003800200 */
.L_x_6:
[----:B------:R-:W-:-:S04]  /*0bd0*/  IMAD.MOV.U32 R3, RZ, RZ, 0x0 ;  /* 0x00000000ff037424 */ /* 0x000fc800078e00ff */
[----:B0-----:R-:W-:Y:S05]  /*0be0*/  RET.REL.NODEC R2 `(_Z9normalizePKfS0_S0_S0_S0_Pfiif) ;  /* 0xfffffff402047950 */ /* 0x001fea0003c3ffff */
.L_x_17:
[----:B------:R-:W-:-:S00]  /*0bf0*/  BRA `(.L_x_17) ;  /* 0xfffffffc00fc7947 */ /* 0x000fc0000383ffff */
[----:B------:R-:W-:-:S00]  /*0c00*/  NOP ;  /* 0x0000000000007918 */ /* 0x000fc00000000000 */
[----:B------:R-:W-:-:S00]  /*0c10*/  NOP ;  /* 0x0000000000007918 */ /* 0x000fc00000000000 */
[----:B------:R-:W-:-:S00]  /*0c20*/  NOP ;  /* 0x0000000000007918 */ /* 0x000fc00000000000 */
[----:B------:R-:W-:-:S00]  /*0c30*/  NOP ;  /* 0x0000000000007918 */ /* 0x000fc00000000000 */
[----:B------:R-:W-:-:S00]  /*0c40*/  NOP ;  /* 0x0000000000007918 */ /* 0x000fc00000000000 */
[----:B------:R-:W-:-:S00]  /*0c50*/  NOP ;  /* 0x0000000000007918 */ /* 0x000fc00000000000 */
[----:B------:R-:W-:-:S00]  /*0c60*/  NOP ;  /* 0x0000000000007918 */ /* 0x000fc00000000000 */
[----:B------:R-:W-:-:S00]  /*0c70*/  NOP ;  /* 0x0000000000007918 */ /* 0x000fc00000000000 */
.L_x_53:


//--------------------- .text._Z16compute_variancePKfPfS1_ii --------------------------
	.section	.text._Z16compute_variancePKfPfS1_ii,"ax",@progbits
	.align	128
        .global         _Z16compute_variancePKfPfS1_ii
        .type           _Z16compute_variancePKfPfS1_ii,@function
        .size           _Z16compute_variancePKfPfS1_ii,(.L_x_54 - _Z16compute_variancePKfPfS1_ii)
        .other          _Z16compute_variancePKfPfS1_ii,@"STO_CUDA_ENTRY STV_DEFAULT"
_Z16compute_variancePKfPfS1_ii:
.text._Z16compute_variancePKfPfS1_ii:
[----:B------:R-:W-:Y:S01]  /*0000*/  LDC R1, c[0x0][0x37c] ;  /* 0x0000df00ff017b82 */ /* 0x000fe20000000800 */
[----:B------:R-:W0:Y:S01]  /*0010*/  S2R R0, SR_TID.X ;  /* 0x0000000000007919 */ /* 0x000e220000002100 */
[----:B------:R-:W0:Y:S01]  /*0020*/  LDCU UR6, c[0x0][0x398] ;  /* 0x00007300ff0677ac */ /* 0x000e220008000800 */
[----:B------:R-:W-:Y:S01]  /*0030*/  BSSY.RECONVERGENT B0, `(.L_x_18) ;  /* 0x0000016000007945 */ /* 0x000fe20003800200 */
[----:B------:R-:W-:Y:S01]  /*0040*/  IMAD.MOV.U32 R8, RZ, RZ, RZ ;  /* 0x000000ffff087224 */ /* 0x000fe200078e00ff */
[----:B------:R-:W1:Y:S01]  /*0050*/  S2R R2, SR_CTAID.X ;  /* 0x0000000000027919 */ /* 0x000e620000002500 */
[----:B------:R-:W2:Y:S01]  /*0060*/  LDCU.64 UR4, c[0x0][0x358] ;  /* 0x00006b00ff0477ac */ /* 0x000ea20008000a00 */
[----:B------:R-:W3:Y:S01]  /*0070*/  LDCU UR7, c[0x0][0x39c] ;  /* 0x00007380ff0777ac */ /* 0x000ee20008000800 */
[----:B0-----:R-:W-:-:S13]  /*0080*/  ISETP.GE.AND P0, PT, R0, UR6, PT ;  /* 0x0000000600007c0c */ /* 0x001fda000bf06270 */
[----:B-123--:R-:W-:Y:S05]  /*0090*/  @P0 BRA `(.L_x_19) ;  /* 0x00000000003c0947 */ /* 0x00efea0003800000 */
[----:B------:R-:W0:Y:S08]  /*00a0*/  LDC.64 R4, c[0x0][0x388] ;  /* 0x0000e200ff047b82 */ /* 0x000e300000000a00 */
[----:B------:R-:W1:Y:S08]  /*00b0*/  LDC R10, c[0x0][0x360] ;  /* 0x0000d800ff0a7b82 */ /* 0x000e700000000800 */
[----:B------:R-:W2:Y:S01]  /*00c0*/  LDC.64 R6, c[0x0][0x380] ;  /* 0x0000e000ff067b82 */ /* 0x000ea20000000a00 */
[----:B0-----:R-:W-:-:S05]  /*00d0*/  IMAD.WIDE.U32 R4, R2, 0x4, R4 ;  /* 0x0000000402047825 */ /* 0x001fca00078e0004 */
[----:B------:R0:W5:Y:S01]  /*00e0*/  LDG.E R3, desc[UR4][R4.64] ;  /* 0x0000000404037981 */ /* 0x000162000c1e1900 */
[----:B------:R-:W-:Y:S02]  /*00f0*/  IMAD.MOV.U32 R8, RZ, RZ, RZ ;  /* 0x000000ffff087224 */ /* 0x000fe400078e00ff */
[----:B-1----:R-:W-:-:S07]  /*0100*/  IMAD.MOV.U32 R9, RZ, RZ, R0 ;  /* 0x000000ffff097224 */ /* 0x002fce00078e0000 */
.L_x_20:
[----:B0-----:R-:W-:-:S04]  /*0110*/  IMAD R5, R9, UR7, R2 ;  /* 0x0000000709057c24 */ /* 0x001fc8000f8e0202 */
[----:B--2---:R-:W-:-:S06]  /*0120*/  IMAD.WIDE R4, R5, 0x4, R6 ;  /* 0x0000000405047825 */ /* 0x004fcc00078e0206 */
[----:B------:R-:W2:Y:S01]  /*0130*/  LDG.E R4, desc[UR4][R4.64] ;  /* 0x0000000404047981 */ /* 0x000ea2000c1e1900 */
[----:B------:R-:W-:-:S05]  /*0140*/  IMAD.IADD R9, R10, 0x1, R9 ;  /* 0x000000010a097824 */ /* 0x000fca00078e0209 */
[----:B------:R-:W-:Y:S01]  /*0150*/  ISETP.GE.AND P0, PT, R9, UR6, PT ;  /* 0x0000000609007c0c */ /* 0x000fe2000bf06270 */
[----:B--2--5:R-:W-:-:S04]  /*0160*/  FADD R11, -R3, R4 ;  /* 0x00000004030b7221 */ /* 0x024fc80000000100 */
[----:B------:R-:W-:-:S08]  /*0170*/  FFMA R8, R11, R11, R8 ;  /* 0x0000000b0b087223 */ /* 0x000fd00000000008 */
[----:B------:R-:W-:Y:S05]  /*0180*/  @!P0 BRA `(.L_x_20) ;  /* 0xfffffffc00e08947 */ /* 0x000fea000383ffff */
.L_x_19:
[----:B------:R-:W-:Y:S05]  /*0190*/  BSYNC.RECONVERGENT B0 ;  /* 0x0000000000007941 */ /* 0x000fea0003800200 */
.L_x_18:
[----:B------:R-:W0:Y:S01]  /*01a0*/  SHFL.DOWN PT, R3, R8, 0x10, 0x1f ;  /* 0x0a001f0008037f89 */ /* 0x000e2200000e0000 */
[----:B------:R-:W-:Y:S01]  /*01b0*/  ISETP.GT.U32.AND P1, PT, R0, 0x1f, PT ;  /* 0x0000001f0000780c */ /* 0x000fe20003f24070 */
[----:B0-----:R-:W-:-:S05]  /*01c0*/  FADD R4, R3, R8 ;  /* 0x0000000803047221 */ /* 0x001fca0000000000 */
[----:B------:R-:W0:Y:S02]  /*01d0*/  SHFL.DOWN PT, R3, R4, 0x8, 0x1f ;  /* 0x09001f0004037f89 */ /* 0x000e2400000e0000 */
[----:B0-----:R-:W-:Y:S01]  /*01e0*/  FADD R5, R4, R3 ;  /* 0x0000000304057221 */ /* 0x001fe20000000000 */
[----:B------:R-:W-:-:S04]  /*01f0*/  LOP3.LUT R3, R0, 0x1f, RZ, 0xc0, !PT ;  /* 0x0000001f00037812 */ /* 0x000fc800078ec0ff */
[----:B------:R-:W0:Y:S01]  /*0200*/  SHFL.DOWN PT, R6, R5, 0x4, 0x1f ;  /* 0x08801f0005067f89 */ /* 0x000e2200000e0000 */
[----:B------:R-:W-:-:S13]  /*0210*/  ISETP.NE.AND P0, PT, R3, RZ, PT ;  /* 0x000000ff0300720c */ /* 0x000fda0003f05270 */
[----:B------:R-:W1:Y:S01]  /*0220*/  @!P0 S2R R10, SR_CgaCtaId ;  /* 0x00000000000a8919 */ /* 0x000e620000008800 */
[----:B------:R-:W-:Y:S02]  /*0230*/  @!P0 MOV R9, 0x400 ;  /* 0x0000040000098802 */ /* 0x000fe40000000f00 */
[----:B------:R-:W-:-:S04]  /*0240*/  @!P0 SHF.R.U32.HI R3, RZ, 0x3, R0 ;  /* 0x00000003ff038819 */ /* 0x000fc80000011600 */
[----:B------:R-:W-:Y:S01]  /*0250*/  @!P0 LOP3.LUT R3, R3, 0x7c, RZ, 0xc0, !PT ;  /* 0x0000007c03038812 */ /* 0x000fe200078ec0ff */
[----:B0-----:R-:W-:-:S05]  /*0260*/  FADD R6, R5, R6 ;  /* 0x0000000605067221 */ /* 0x001fca0000000000 */
[----:B------:R-:W0:Y:S01]  /*0270*/  SHFL.DOWN PT, R7, R6, 0x2, 0x1f ;  /* 0x08401f0006077f89 */ /* 0x000e2200000e0000 */
[----:B-1----:R-:W-:-:S05]  /*0280*/  @!P0 LEA R4, R10, R9, 0x18 ;  /* 0x000000090a048211 */ /* 0x002fca00078ec0ff */
[----:B------:R-:W-:Y:S02]  /*0290*/  @!P0 IMAD.IADD R3, R3, 0x1, R4 ;  /* 0x0000000103038824 */ /* 0x000fe400078e0204 */
[----:B0-----:R-:W-:-:S05]  /*02a0*/  FADD R7, R6, R7 ;  /* 0x0000000706077221 */ /* 0x001fca0000000000 */
[----:B------:R-:W0:Y:S02]  /*02b0*/  SHFL.DOWN PT, R8, R7, 0x1, 0x1f ;  /* 0x08201f0007087f89 */ /* 0x000e2400000e0000 */
[----:B0-----:R-:W-:-:S05]  /*02c0*/  FADD R8, R7, R8 ;  /* 0x0000000807087221 */ /* 0x001fca0000000000 */
[----:B------:R0:W-:Y:S01]  /*02d0*/  @!P0 STS [R3], R8 ;  /* 0x0000000803008388 */ /* 0x0001e20000000800 */
[----:B------:R-:W-:Y:S06]  /*02e0*/  BAR.SYNC.DEFER_BLOCKING 0x0 ;  /* 0x0000000000007b1d */ /* 0x000fec0000010000 */
[----:B------:R-:W-:Y:S05]  /*02f0*/  @P1 EXIT ;  /* 0x000000000000194d */ /* 0x000fea0003800000 */
[----:B------:R-:W-:-:S13]  /*0300*/  ISETP.GT.U32.AND P1, PT, R0, 0x7, PT ;  /* 0x000000070000780c */ /* 0x000fda0003f24070 */
[----:B------:R-:W1:Y:S01]  /*0310*/  @!P1 S2R R4, SR_CgaCtaId ;  /* 0x0000000000049919 */ /* 0x000e620000008800 */
[----:B0-----:R-:W-:-:S04]  /*0320*/  @!P1 MOV R3, 0x400 ;  /* 0x0000040000039802 */ /* 0x001fc80000000f00 */
[----:B-1----:R-:W-:Y:S01]  /*0330*/  @!P1 LEA R5, R4, R3, 0x18 ;  /* 0x0000000304059211 */ /* 0x002fe200078ec0ff */
[----:B------:R-:W-:-:S04]  /*0340*/  IMAD.MOV.U32 R3, RZ, RZ, RZ ;  /* 0x000000ffff037224 */ /* 0x000fc800078e00ff */
[----:B------:R-:W-:-:S05]  /*0350*/  @!P1 IMAD R0, R0, 0x4, R5 ;  /* 0x0000000400009824 */ /* 0x000fca00078e0205 */
[----:B------:R-:W0:Y:S04]  /*0360*/  @!P1 LDS R3, [R0] ;  /* 0x0000000000039984 */ /* 0x000e280000000800 */
[----:B0-----:R-:W0:Y:S02]  /*0370*/  SHFL.DOWN PT, R4, R3, 0x10, 0x1f ;  /* 0x0a001f0003047f89 */ /* 0x001e2400000e0000 */
[----:B0-----:R-:W-:-:S05]  /*0380*/  FADD R4, R4, R3 ;  /* 0x0000000304047221 */ /* 0x001fca0000000000 */
[----:B------:R-:W0:Y:S02]  /*0390*/  SHFL.DOWN PT, R5, R4, 0x8, 0x1f ;  /* 0x09001f0004057f89 */ /* 0x000e2400000e0000 */
[----:B0-----:R-:W-:-:S05]  /*03a0*/  FADD R5, R4, R5 ;  /* 0x0000000504057221 */ /* 0x001fca0000000000 */
[----:B------:R-:W0:Y:S02]  /*03b0*/  SHFL.DOWN PT, R6, R5, 0x4, 0x1f ;  /* 0x08801f0005067f89 */ /* 0x000e2400000e0000 */
[----:B0-----:R-:W-:-:S05]  /*03c0*/  FADD R6, R5, R6 ;  /* 0x0000000605067221 */ /* 0x001fca0000000000 */
[----:B------:R-:W0:Y:S02]  /*03d0*/  SHFL.DOWN PT, R7, R6, 0x2, 0x1f ;  /* 0x08401f0006077f89 */ /* 0x000e2400000e0000 */
[----:B0-----:R-:W-:-:S05]  /*03e0*/  FADD R7, R6, R7 ;  /* 0x0000000706077221 */ /* 0x001fca0000000000 */
[----:B------:R0:W1:Y:S01]  /*03f0*/  SHFL.DOWN PT, R8, R7, 0x1, 0x1f ;  /* 0x08201f0007087f89 */ /* 0x00006200000e0000 */
[----:B------:R-:W-:Y:S05]  /*0400*/  @P0 EXIT ;  /* 0x000000000000094d */ /* 0x000fea0003800000 */
[----:B------:R-:W-:Y:S01]  /*0410*/  I2FP.F32.S32 R3, UR6 ;  /* 0x0000000600037c45 */ /* 0x000fe20008201400 */
[----:B-1----:R-:W-:Y:S01]  /*0420*/  FADD R0, R7, R8 ;  /* 0x0000000807007221 */ /* 0x002fe20000000000 */
[----:B------:R-:W-:Y:S02]  /*0430*/  BSSY.RECONVERGENT B0, `(.L_x_21) ;  /* 0x000000c000007945 */ /* 0x000fe40003800200 */
[----:B------:R-:W1:Y:S08]  /*0440*/  MUFU.RCP R4, R3 ;  /* 0x0000000300047308 */ /* 0x000e700000001000 */
[----:B------:R-:W2:Y:S01]  /*0450*/  FCHK P0, R0, R3 ;  /* 0x0000000300007302 */ /* 0x000ea20000000000 */
[----:B-1----:R-:W-:-:S04]  /*0460*/  FFMA R5, -R3, R4, 1 ;  /* 0x3f80000003057423 */ /* 0x002fc80000000104 */
[----:B------:R-:W-:-:S04]  /*0470*/  FFMA R5, R4, R5, R4 ;  /* 0x0000000504057223 */ /* 0x000fc80000000004 */
[----:B------:R-:W-:-:S04]  /*0480*/  FFMA R4, R0, R5, RZ ;  /* 0x0000000500047223 */ /* 0x000fc800000000ff */
[----:B------:R-:W-:-:S04]  /*0490*/  FFMA R6, -R3, R4, R0 ;  /* 0x0000000403067223 */ /* 0x000fc80000000100 */
[----:B0-----:R-:W-:Y:S01]  /*04a0*/  FFMA R7, R5, R6, R4 ;  /* 0x0000000605077223 */ /* 0x001fe20000000004 */
[----:B--2---:R-:W-:Y:S06]  /*04b0*/  @!P0 BRA `(.L_x_22) ;  /* 0x00000000000c8947 */ /* 0x004fec0003800000 */
[----:B------:R-:W-:-:S07]  /*04c0*/  MOV R4, 0x4e0 ;  /* 0x000004e000047802 */ /* 0x000fce0000000f00 */
[----:B------:R-:W-:Y:S05]  /*04d0*/  CALL.REL.NOINC `($__internal_2_$__cuda_sm3x_div_rn_noftz_f32_slowpath) ;  /* 0x0000000000187944 */ /* 0x000fea0003c00000 */
[----:B------:R-:W-:-:S07]  /*04e0*/  IMAD.MOV.U32 R7, RZ, RZ, R0 ;  /* 0x000000ffff077224 */ /* 0x000fce00078e0000 */
.L_x_22:
[----:B------:R-:W-:Y:S05]  /*04f0*/  BSYNC.RECONVERGENT B0 ;  /* 0x0000000000007941 */ /* 0x000fea0003800200 */
.L_x_21:
[----:B------:R-:W0:Y:S02]  /*0500*/  LDC.64 R4, c[0x0][0x390] ;  /* 0x0000e400ff047b82 */ /* 0x000e240000000a00 */
[----:B0-----:R-:W-:-:S05]  /*0510*/  IMAD.WIDE.U32 R2, R2, 0x4, R4 ;  /* 0x0000000402027825 */ /* 0x001fca00078e0004 */
[----:B------:R-:W-:Y:S01]  /*0520*/  STG.E desc[UR4][R2.64], R7 ;  /* 0x0000000702007986 */ /* 0x000fe2000c101904 */
[----:B------:R-:W-:Y:S05]  /*0530*/  EXIT ;  /* 0x000000000000794d */ /* 0x000fea0003800000 */
        .weak           $__internal_2_$__cuda_sm3x_div_rn_noftz_f32_slowpath
        .type           $__internal_2_$__cuda_sm3x_div_rn_noftz_f32_slowpath,@function
        .size           $__internal_2_$__cuda_sm3x_div_rn_noftz_f32_slowpath,(.L_x_54 - $__internal_2_$__cuda_sm3x_div_rn_noftz_f32_slowpath)
$__internal_2_$__cuda_sm3x_div_rn_noftz_f32_slowpath:
[--C-:B------:R-:W-:Y:S01]  /*0540*/  SHF.R.U32.HI R6, RZ, 0x17, R3.reuse ;  /* 0x00000017ff067819 */ /* 0x100fe20000011603 */
[----:B------:R-:W-:Y:S01]  /*0550*/  BSSY.RECONVERGENT B1, `(.L_x_23) ;  /* 0x0000064000017945 */ /* 0x000fe20003800200 */
[--C-:B------:R-:W-:Y:S01]  /*0560*/  SHF.R.U32.HI R5, RZ, 0x17, R0.reuse ;  /* 0x00000017ff057819 */ /* 0x100fe20000011600 */
[----:B------:R-:W-:Y:S01]  /*0570*/  IMAD.MOV.U32 R8, RZ, RZ, R3 ;  /* 0x000000ffff087224 */ /* 0x000fe200078e0003 */
[----:B------:R-:W-:Y:S02]  /*0580*/  LOP3.LUT R6, R6, 0xff, RZ, 0xc0, !PT ;  /* 0x000000ff06067812 */ /* 0x000fe400078ec0ff */
[----:B------:R-:W-:Y:S01]  /*0590*/  LOP3.LUT R10, R5, 0xff, RZ, 0xc0, !PT ;  /* 0x000000ff050a7812 */ /* 0x000fe200078ec0ff */
[----:B------:R-:W-:Y:S02]  /*05a0*/  IMAD.MOV.U32 R5, RZ, RZ, R0 ;  /* 0x000000ffff057224 */ /* 0x000fe400078e0000 */
[----:B------:R-:W-:Y:S02]  /*05b0*/  VIADD R9, R6, 0xffffffff ;  /* 0xffffffff06097836 */ /* 0x000fe40000000000 */
[----:B------:R-:W-:-:S03]  /*05c0*/  VIADD R11, R10, 0xffffffff ;  /* 0xffffffff0a0b7836 */ /* 0x000fc60000000000 */
[----:B------:R-:W-:-:S04]  /*05d0*/  ISETP.GT.U32.AND P0, PT, R9, 0xfd, PT ;  /* 0x000000fd0900780c */ /* 0x000fc80003f04070 */
[----:B------:R-:W-:-:S13]  /*05e0*/  ISETP.GT.U32.OR P0, PT, R11, 0xfd, P0 ;  /* 0x000000fd0b00780c */ /* 0x000fda0000704470 */
[----:B------:R-:W-:Y:S01]  /*05f0*/  @!P0 IMAD.MOV.U32 R7, RZ, RZ, RZ ;  /* 0x000000ffff078224 */ /* 0x000fe200078e00ff */
        /* <DEDUP_REMOVED lines=22> */
[----:B------:R-:W-:Y:S02]  /*0760*/  @!P1 FFMA R8, R3, 1.84467440737095516160e+19, RZ ;  /* 0x5f80000003089823 */ /* 0x000fe400000000ff */
[----:B------:R-:W-:-:S07]  /*0770*/  @!P1 VIADD R7, R7, 0x40 ;  /* 0x0000004007079836 */ /* 0x000fce0000000000 */
.L_x_24:
[----:B------:R-:W-:Y:S01]  /*0780*/  LEA R3, R6, 0xc0800000, 0x17 ;  /* 0xc080000006037811 */ /* 0x000fe200078eb8ff */
[----:B------:R-:W-:Y:S04]  /*0790*/  BSSY.RECONVERGENT B2, `(.L_x_29) ;  /* 0x0000036000027945 */ /* 0x000fe80003800200 */
[----:B------:R-:W-:Y:S02]  /*07a0*/  IMAD.IADD R8, R8, 0x1, -R3 ;  /* 0x0000000108087824 */ /* 0x000fe400078e0a03 */
[----:B------:R-:W-:Y:S02]  /*07b0*/  VIADD R3, R10, 0xffffff81 ;  /* 0xffffff810a037836 */ /* 0x000fe40000000000 */
[----:B------:R-:W0:Y:S01]  /*07c0*/  MUFU.RCP R9, R8 ;  /* 0x0000000800097308 */ /* 0x000e220000001000 */
[----:B------:R-:W-:Y:S01]  /*07d0*/  FADD.FTZ R11, -R8, -RZ ;  /* 0x800000ff080b7221 */ /* 0x000fe20000010100 */
[C---:B------:R-:W-:Y:S01]  /*07e0*/  IMAD R0, R3.reuse, -0x800000, R5 ;  /* 0xff80000003007824 */ /* 0x040fe200078e0205 */
[----:B------:R-:W-:-:S05]  /*07f0*/  IADD3 R6, PT, PT, R3, 0x7f, -R6 ;  /* 0x0000007f03067810 */ /* 0x000fca0007ffe806 */
[----:B------:R-:W-:Y:S02]  /*0800*/  IMAD.IADD R6, R6, 0x1, R7 ;  /* 0x0000000106067824 */ /* 0x000fe400078e0207 */
[----:B0-----:R-:W-:-:S04]  /*0810*/  FFMA R10, R9, R11, 1 ;  /* 0x3f800000090a7423 */ /* 0x001fc8000000000b */
[----:B------:R-:W-:-:S04]  /*0820*/  FFMA R12, R9, R10, R9 ;  /* 0x0000000a090c7223 */ /* 0x000fc80000000009 */
[----:B------:R-:W-:-:S04]  /*0830*/  FFMA R5, R0, R12, RZ ;  /* 0x0000000c00057223 */ /* 0x000fc800000000ff */
[----:B------:R-:W-:-:S04]  /*0840*/  FFMA R10, R11, R5, R0 ;  /* 0x000000050b0a7223 */ /* 0x000fc80000000000 */
[----:B------:R-:W-:-:S04]  /*0850*/  FFMA R9, R12, R10, R5 ;  /* 0x0000000a0c097223 */ /* 0x000fc80000000005 */
[----:B------:R-:W-:-:S04]  /*0860*/  FFMA R10, R11, R9, R0 ;  /* 0x000000090b0a7223 */ /* 0x000fc80000000000 */
        /* <DEDUP_REMOVED lines=15> */
[C---:B------:R-:W-:Y:S02]  /*0960*/  VIADD R8, R7.reuse, 0x20 ;  /* 0x0000002007087836 */ /* 0x040fe40000000000 */
[CCC-:B------:R-:W-:Y:S01]  /*0970*/  FFMA.RM R6, R12.reuse, R10.reuse, R9.reuse ;  /* 0x0000000a0c067223 */ /* 0x1c0fe20000004009 */
[----:B------:R-:W-:Y:S02]  /*0980*/  ISETP.NE.AND P2, PT, R7, RZ, PT ;  /* 0x000000ff0700720c */ /* 0x000fe40003f45270 */
[----:B------:R-:W-:Y:S01]  /*0990*/  LOP3.LUT R5, R3, 0x7fffff, RZ, 0xc0, !PT ;  /* 0x007fffff03057812 */ /* 0x000fe200078ec0ff */
[----:B------:R-:W-:Y:S01]  /*09a0*/  FFMA.RP R3, R12, R10, R9 ;  /* 0x0000000a0c037223 */ /* 0x000fe20000008009 */
[----:B------:R-:W-:Y:S01]  /*09b0*/  ISETP.NE.AND P1, PT, R7, RZ, PT ;  /* 0x000000ff0700720c */ /* 0x000fe20003f25270 */
[----:B------:R-:W-:Y:S01]  /*09c0*/  IMAD.MOV R7, RZ, RZ, -R7 ;  /* 0x000000ffff077224 */ /* 0x000fe200078e0a07 */
        /* <DEDUP_REMOVED lines=14> */
.L_x_31:
[----:B------:R-:W-:-:S04]  /*0ab0*/  LOP3.LUT R0, R0, 0x80000000, RZ, 0xc0, !PT ;  /* 0x8000000000007812 */ /* 0x000fc800078ec0ff */
[----:B------:R-:W-:Y:S01]  /*0ac0*/  LOP3.LUT R0, R0, 0x7f800000, RZ, 0xfc, !PT ;  /* 0x7f80000000007812 */ /* 0x000fe200078efcff */
[----:B------:R-:W-:Y:S06]  /*0ad0*/  BRA `(.L_x_32) ;  /* 0x0000000000047947 */ /* 0x000fec0003800000 */
.L_x_30:
[----:B------:R-:W-:-:S07]  /*0ae0*/  IMAD R0, R6, 0x800000, R0 ;  /* 0x0080000006007824 */ /* 0x000fce00078e0200 */
.L_x_32:
[----:B------:R-:W-:Y:S05]  /*0af0*/  BSYNC.RECONVERGENT B2 ;  /* 0x0000000000027941 */ /* 0x000fea0003800200 */
.L_x_29:
[----:B------:R-:W-:Y:S05]  /*0b00*/  BRA `(.L_x_33) ;  /* 0x0000000000207947 */ /* 0x000fea0003800000 */
.L_x_28:
[----:B------:R-:W-:-:S04]  /*0b10*/  LOP3.LUT R0, R8, 0x80000000, R5, 0x48, !PT ;  /* 0x8000000008007812 */ /* 0x000fc800078e4805 */
[----:B------:R-:W-:Y:S01]  /*0b20*/  LOP3.LUT R0, R0, 0x7f800000, RZ, 0xfc, !PT ;  /* 0x7f80000000007812 */ /* 0x000fe200078efcff */
[----:B------:R-:W-:Y:S06]  /*0b30*/  BRA `(.L_x_33) ;  /* 0x0000000000147947 */ /* 0x000fec0003800000 */
.L_x_27:
[----:B------:R-:W-:Y:S01]  /*0b40*/  LOP3.LUT R0, R8, 0x80000000, R5, 0x48, !PT ;  /* 0x8000000008007812 */ /* 0x000fe200078e4805 */
[----:B------:R-:W-:Y:S06]  /*0b50*/  BRA `(.L_x_33) ;  /* 0x00000000000c7947 */ /* 0x000fec0003800000 */
.L_x_26:
[----:B------:R-:W0:Y:S01]  /*0b60*/  MUFU.RSQ R0, -QNAN ;  /* 0xffc0000000007908 */ /* 0x000e220000001400 */
[----:B------:R-:W-:Y:S05]  /*0b70*/  BRA `(.L_x_33) ;  /* 0x0000000000047947 */ /* 0x000fea0003800000 */
.L_x_25:
[----:B------:R-:W-:-:S07]  /*0b80*/  FADD.FTZ R0, R0, R3 ;  /* 0x0000000300007221 */ /* 0x000fce0000010000 */
.L_x_33:
[----:B------:R-:W-:Y:S05]  /*0b90*/  BSYNC.RECONVERGENT B1 ;  /* 0x0000000000017941 */ /* 0x000fea0003800200 */
.L_x_23:
[----:B------:R-:W-:-:S04]  /*0ba0*/  IMAD.MOV.U32 R5, RZ, RZ, 0x0 ;  /* 0x00000000ff057424 */ /* 0x000fc800078e00ff */
[----:B0-----:R-:W-:Y:S05]  /*0bb0*/  RET.REL.NODEC R4 `(_Z16compute_variancePKfPfS1_ii) ;  /* 0xfffffff404107950 */ /* 0x001fea0003c3ffff */
.L_x_34:
        /* <DEDUP_REMOVED lines=12> */
.L_x_54:


//--------------------- .text._Z12compute_meanPKfPfii --------------------------
	.section	.text._Z12compute_meanPKfPfii,"ax",@progbits
	.align	128
        .global         _Z12compute_meanPKfPfii
        .type           _Z12compute_meanPKfPfii,@function
        .size           _Z12compute_meanPKfPfii,(.L_x_55 - _Z12compute_meanPKfPfii)
        .other          _Z12compute_meanPKfPfii,@"STO_CUDA_ENTRY STV_DEFAULT"
_Z12compute_meanPKfPfii:
.text._Z12compute_meanPKfPfii:
        /* <DEDUP_REMOVED lines=10> */
[----:B------:R-:W0:Y:S01]  /*00a0*/  LDC R10, c[0x0][0x360] ;  /* 0x0000d800ff0a7b82 */ /* 0x000e220000000800 */
[----:B------:R-:W-:Y:S02]  /*00b0*/  IMAD.MOV.U32 R8, RZ, RZ, RZ ;  /* 0x000000ffff087224 */ /* 0x000fe400078e00ff */
[----:B------:R-:W-:-:S05]  /*00c0*/  IMAD.MOV.U32 R3, RZ, RZ, R0 ;  /* 0x000000ffff037224 */ /* 0x000fca00078e0000 */
[----:B------:R-:W1:Y:S02]  /*00d0*/  LDC.64 R6, c[0x0][0x380] ;  /* 0x0000e000ff067b82 */ /* 0x000e640000000a00 */
.L_x_37:
[----:B------:R-:W-:-:S04]  /*00e0*/  IMAD R5, R3, UR7, R2 ;  /* 0x0000000703057c24 */ /* 0x000fc8000f8e0202 */
[----:B-1----:R-:W-:-:S06]  /*00f0*/  IMAD.WIDE R4, R5, 0x4, R6 ;  /* 0x0000000405047825 */ /* 0x002fcc00078e0206 */
[----:B------:R-:W2:Y:S01]  /*0100*/  LDG.E R5, desc[UR4][R4.64] ;  /* 0x0000000404057981 */ /* 0x000ea2000c1e1900 */
[----:B0-----:R-:W-:-:S05]  /*0110*/  IMAD.IADD R3, R10, 0x1, R3 ;  /* 0x000000010a037824 */ /* 0x001fca00078e0203 */
[----:B------:R-:W-:Y:S01]  /*0120*/  ISETP.GE.AND P0, PT, R3, UR6, PT ;  /* 0x0000000603007c0c */ /* 0x000fe2000bf06270 */
[----:B--2---:R-:W-:-:S12]  /*0130*/  FADD R8, R5, R8 ;  /* 0x0000000805087221 */ /* 0x004fd80000000000 */
[----:B------:R-:W-:Y:S05]  /*0140*/  @!P0 BRA `(.L_x_37) ;  /* 0xfffffffc00e48947 */ /* 0x000fea000383ffff */
.L_x_36:
[----:B------:R-:W-:Y:S05]  /*0150*/  BSYNC.RECONVERGENT B0 ;  /* 0x0000000000007941 */ /* 0x000fea0003800200 */
.L_x_35:
        /* <DEDUP_REMOVED lines=51> */
[----:B------:R-:W-:Y:S05]  /*0490*/  CALL.REL.NOINC `($__internal_3_$__cuda_sm3x_div_rn_noftz_f32_slowpath) ;  /* 0x0000000000187944 */ /* 0x000fea0003c00000 */
[----:B------:R-:W-:-:S07]  /*04a0*/  IMAD.MOV.U32 R7, RZ, RZ, R0 ;  /* 0x000000ffff077224 */ /* 0x000fce00078e0000 */
.L_x_39:
[----:B------:R-:W-:Y:S05]  /*04b0*/  BSYNC.RECONVERGENT B0 ;  /* 0x0000000000007941 */ /* 0x000fea0003800200 */
.L_x_38:
[----:B------:R-:W0:Y:S02]  /*04c0*/  LDC.64 R4, c[0x0][0x388] ;  /* 0x0000e200ff047b82 */ /* 0x000e240000000a00 */
[----:B0-----:R-:W-:-:S05]  /*04d0*/  IMAD.WIDE.U32 R2, R2, 0x4, R4 ;  /* 0x0000000402027825 */ /* 0x001fca00078e0004 */
[----:B------:R-:W-:Y:S01]  /*04e0*/  STG.E desc[UR4][R2.64], R7 ;  /* 0x0000000702007986 */ /* 0x000fe2000c101904 */
[----:B------:R-:W-:Y:S05]  /*04f0*/  EXIT ;  /* 0x000000000000794d */ /* 0x000fea0003800000 */
        .weak           $__internal_3_$__cuda_sm3x_div_rn_noftz_f32_slowpath
        .type           $__internal_3_$__cuda_sm3x_div_rn_noftz_f32_slowpath,@function
        .size           $__internal_3_$__cuda_sm3x_div_rn_noftz_f32_slowpath,(.L_x_55 - $__internal_3_$__cuda_sm3x_div_rn_noftz_f32_slowpath)
$__internal_3_$__cuda_sm3x_div_rn_noftz_f32_slowpath:
        /* <DEDUP_REMOVED lines=36> */
.L_x_41:
        /* <DEDUP_REMOVED lines=51> */
.L_x_48:
[----:B------:R-:W-:-:S04]  /*0a70*/  LOP3.LUT R0, R0, 0x80000000, RZ, 0xc0, !PT ;  /* 0x8000000000007812 */ /* 0x000fc800078ec0ff */
[----:B------:R-:W-:Y:S01]  /*0a80*/  LOP3.LUT R0, R0, 0x7f800000, RZ, 0xfc, !PT ;  /* 0x7f80000000007812 */ /* 0x000fe200078efcff */
[----:B------:R-:W-:Y:S06]  /*0a90*/  BRA `(.L_x_49) ;  /* 0x0000000000047947 */ /* 0x000fec0003800000 */
.L_x_47:
[----:B------:R-:W-:-:S07]  /*0aa0*/  IMAD R0, R6, 0x800000, R0 ;  /* 0x0080000006007824 */ /* 0x000fce00078e0200 */
.L_x_49:
[----:B------:R-:W-:Y:S05]  /*0ab0*/  BSYNC.RECONVERGENT B2 ;  /* 0x0000000000027941 */ /* 0x000fea0003800200 */
.L_x_46:
[----:B------:R-:W-:Y:S05]  /*0ac0*/  BRA `(.L_x_50) ;  /* 0x0000000000207947 */ /* 0x000fea0003800000 */
.L_x_45:
[----:B------:R-:W-:-:S04]  /*0ad0*/  LOP3.LUT R0, R8, 0x80000000, R5, 0x48, !PT ;  /* 0x8000000008007812 */ /* 0x000fc800078e4805 */
[----:B------:R-:W-:Y:S01]  /*0ae0*/  LOP3.LUT R0, R0, 0x7f800000, RZ, 0xfc, !PT ;  /* 0x7f80000000007812 */ /* 0x000fe200078efcff */
[----:B------:R-:W-:Y:S06]  /*0af0*/  BRA `(.L_x_50) ;  /* 0x0000000000147947 */ /* 0x000fec0003800000 */
.L_x_44:
[----:B------:R-:W-:Y:S01]  /*0b00*/  LOP3.LUT R0, R8, 0x80000000, R5, 0x48, !PT ;  /* 0x8000000008007812 */ /* 0x000fe200078e4805 */
[----:B------:R-:W-:Y:S06]  /*0b10*/  BRA `(.L_x_50) ;  /* 0x00000000000c7947 */ /* 0x000fec0003800000 */
.L_x_43:
[----:B------:R-:W0:Y:S01]  /*0b20*/  MUFU.RSQ R0, -QNAN ;  /* 0xffc0000000007908 */ /* 0x000e220000001400 */
[----:B------:R-:W-:Y:S05]  /*0b30*/  BRA `(.L_x_50) ;  /* 0x0000000000047947 */ /* 0x000fea0003800000 */
.L_x_42:
[----:B------:R-:W-:-:S07]  /*0b40*/  FADD.FTZ R0, R0, R3 ;  /* 0x0000000300007221 */ /* 0x000fce0000010000 */
.L_x_50:
[----:B------:R-:W-:Y:S05]  /*0b50*/  BSYNC.RECONVERGENT B1 ;  /* 0x0000000000017941 */ /* 0x000fea0003800200 */
.L_x_40:
[----:B------:R-:W-:-:S04]  /*0b60*/  IMAD.MOV.U32 R5, RZ, RZ, 0x0 ;  /* 0x00000000ff057424 */ /* 0x000fc800078e00ff */
[----:B0-----:R-:W-:Y:S05]  /*0b70*/  RET.REL.NODEC R4 `(_Z12compute_meanPKfPfii) ;  /* 0xfffffff404207950 */ /* 0x001fea0003c3ffff */
.L_x_51:
        /* <DEDUP_REMOVED lines=16> */
.L_x_55:


//--------------------- .nv.shared.reserved.0     --------------------------
	.section	.nv.shared.reserved.0,"aw",@nobits
	.weak		__nv_reservedSMEM_offset_0_alias
	.size		__nv_reservedSMEM_offset_0_alias, 0, 64
	.other		__nv_reservedSMEM_offset_0_alias,@"STO_CUDA_RESERVED_SHARED STV_DEFAULT"
__nv_reservedSMEM_offset_0_alias:
	.zero		0
	.zero		64


//--------------------- .nv.shared._Z16compute_variancePKfPfS1_ii --------------------------
	.section	.nv.shared._Z16compute_variancePKfPfS1_ii,"aw",@nobits
	.sectionflags	@""
	.align	4
.nv.shared._Z16compute_variancePKfPfS1_ii:
	.zero		1056


//--------------------- .nv.shared._Z12compute_meanPKfPfii --------------------------
	.section	.nv.shared._Z12compute_meanPKfPfii,"aw",@nobits
	.sectionflags	@""
	.align	4
.nv.shared._Z12compute_meanPKfPfii:
	.zero		1056


//--------------------- .nv.constant0._Z9normalizePKfS0_S0_S0_S0_Pfiif --------------------------
	.section	.nv.constant0._Z9normalizePKfS0_S0_S0_S0_Pfiif,"a",@progbits
	.sectionflags	@""
	.align	4
.nv.constant0._Z9normalizePKfS0_S0_S0_S0_Pfiif:
	.zero		956


//--------------------- .nv.constant0._Z16compute_variancePKfPfS1_ii --------------------------
	.section	.nv.constant0._Z16compute_variancePKfPfS1_ii,"a",@progbits
	.sectionflags	@""
	.align	4
.nv.constant0._Z16compute_variancePKfPfS1_ii:
	.zero		928


//--------------------- .nv.constant0._Z12compute_meanPKfPfii --------------------------
	.section	.nv.constant0._Z12compute_meanPKfPfii,"a",@progbits
	.sectionflags	@""
	.align	4
.nv.constant0._Z12compute_meanPKfPfii:
	.zero		920


//--------------------- SYMBOLS --------------------------

	.type		.nv.reservedSmem.offset0,@object
	.size		.nv.reservedSmem.offset0,0x4
	.type		.nv.reservedSmem.cap,@object
	.size		.nv.reservedSmem.cap,0x4
